	.target	sm_100a

	.elftype	@"ET_EXEC"


//--------------------- .note.nv.tkinfo           --------------------------
	.section	.note.nv.tkinfo,"",@"SHT_NOTE"
	.sectionflags	@"SHF_NOTE_NV_TKINFO"
	.tkinfo
        /*0018*/ 	.word	0x00000002
        /*0030*/ 	.string	""
        /*0030*/ 	.string	"ptxas"
        /*0030*/ 	.string	"Cuda compilation tools, release 13.0, V13.0.88"
        /*0030*/ 	.string	"Build cuda_13.0.r13.0/compiler.36424714_0"
        /*0030*/ 	.string	"-arch sm_100a -m 64 "



//--------------------- .note.nv.cuinfo           --------------------------
	.section	.note.nv.cuinfo,"",@"SHT_NOTE"
	.sectionflags	@"SHF_NOTE_NV_CUINFO"
        /*0018*/ 	.short	0x0002
        /*001a*/ 	.short	0x0064
        /*001c*/ 	.short	0x0082
	.zero		2


//--------------------- .nv.info                  --------------------------
	.section	.nv.info,"",@"SHT_CUDA_INFO"
	.align	4


	//----- nvinfo : EIATTR_REGCOUNT
	.align		4
        /*0000*/ 	.byte	0x04, 0x2f
        /*0002*/ 	.short	(.L_19 - .L_18)
	.align		4
.L_18:
        /*0004*/ 	.word	index@(_ZN7cutlass13device_kernelINS_4gemm6kernel13GemmUniversalIN4cute5tupleIJiiiiEEENS1_10collective13CollectiveMmaINS1_35MainloopSm100TmaUmmaWarpSpecializedILi9ELi2ELi4ENS5_IJNS4_1CILi4EEESB_NSA_ILi1EEEEEEEENS5_IJNSA_ILi64EEENSA_ILi256EEENSA_ILi32EEEEEENS_10bfloat16_tENS5_IJlSC_lEEESJ_SK_NS4_8TiledMMAINS4_8MMA_AtomIJNS4_20SM100_MMA_F16BF16_SSISJ_SJ_fLi64ELi256ELNS4_4UMMA5MajorE0ELSP_0ELNSO_7ScaleInE0ELSQ_0EEEEEENS4_6LayoutINS5_IJSC_SC_SC_EEENS5_IJNSA_ILi0EEESV_SV_EEEEENS5_IJNS4_10UnderscoreESY_SY_EEEEENS4_23SM90_TMA_LOAD_MULTICASTENS4_14ComposedLayoutINS4_7SwizzleILi2ELi4ELi3EEENS4_18smem_ptr_flag_bitsILi16EEENST_INS5_IJNSA_ILi8EEESH_EEENS5_IJSH_SC_EEEEEEEvNS4_8identityES11_S1B_vS1C_EENS_8epilogue10collective18CollectiveEpilogueINS1E_23Sm100TmaWarpSpecializedILi4ELi2ELi32ELb1ELb0EEEJSI_NS5_IJNST_ISF_SC_EES1J_EEESJ_SK_SJ_SK_NS1E_6fusion15FusionCallbacksIS1I_NS1L_17LinearCombinationISJ_fSJ_fLNS_15FloatRoundStyleE2EEESI_S1K_JEEENS4_5SM1004TMEM4LOAD26SM100_TMEM_LOAD_16dp256b8xENS4_13SM90_TMA_LOADENS12_INS13_ILi3ELi4ELi3EEES16_NST_INS5_IJS17_SF_EEENS5_IJSF_SC_EEEEEEENS4_17SM75_U32x4_LDSM_NENS4_14SM90_TMA_STOREES20_NS4_17SM90_U32x4_STSM_NENS4_39AutoVectorizingCopyWithAssumedAlignmentILi128EEEEEEvvEEEEvNT_6ParamsE)
        /*0008*/ 	.word	0x0000007e


	//----- nvinfo : EIATTR_FRAME_SIZE
	.align		4
.L_19:
        /*000c*/ 	.byte	0x04, 0x11
        /*000e*/ 	.short	(.L_21 - .L_20)
	.align		4
.L_20:
        /*0010*/ 	.word	index@($__internal_2_$__cuda_sm10x_tcgen05_guardrail_trap_unallocated_columns_being_dealloced)
        /*0014*/ 	.word	0x00000000


	//----- nvinfo : EIATTR_FRAME_SIZE
	.align		4
.L_21:
        /*0018*/ 	.byte	0x04, 0x11
        /*001a*/ 	.short	(.L_23 - .L_22)
	.align		4
.L_22:
        /*001c*/ 	.word	index@($__internal_1_$__cuda_sm10x_tcgen05_guardrail_trap_phase_invalid_during_alloc)
        /*0020*/ 	.word	0x00000000


	//----- nvinfo : EIATTR_FRAME_SIZE
	.align		4
.L_23:
        /*0024*/ 	.byte	0x04, 0x11
        /*0026*/ 	.short	(.L_25 - .L_24)
	.align		4
.L_24:
        /*0028*/ 	.word	index@($__internal_0_$__cuda_sm10x_tcgen05_guardrail_trap_col_being_dealloced_not_returned_by_alloc)
        /*002c*/ 	.word	0x00000000


	//----- nvinfo : EIATTR_FRAME_SIZE
	.align		4
.L_25:
        /*0030*/ 	.byte	0x04, 0x11
        /*0032*/ 	.short	(.L_27 - .L_26)
	.align		4
.L_26:
        /*0034*/ 	.word	index@(_ZN7cutlass13device_kernelINS_4gemm6kernel13GemmUniversalIN4cute5tupleIJiiiiEEENS1_10collective13CollectiveMmaINS1_35MainloopSm100TmaUmmaWarpSpecializedILi9ELi2ELi4ENS5_IJNS4_1CILi4EEESB_NSA_ILi1EEEEEEEENS5_IJNSA_ILi64EEENSA_ILi256EEENSA_ILi32EEEEEENS_10bfloat16_tENS5_IJlSC_lEEESJ_SK_NS4_8TiledMMAINS4_8MMA_AtomIJNS4_20SM100_MMA_F16BF16_SSISJ_SJ_fLi64ELi256ELNS4_4UMMA5MajorE0ELSP_0ELNSO_7ScaleInE0ELSQ_0EEEEEENS4_6LayoutINS5_IJSC_SC_SC_EEENS5_IJNSA_ILi0EEESV_SV_EEEEENS5_IJNS4_10UnderscoreESY_SY_EEEEENS4_23SM90_TMA_LOAD_MULTICASTENS4_14ComposedLayoutINS4_7SwizzleILi2ELi4ELi3EEENS4_18smem_ptr_flag_bitsILi16EEENST_INS5_IJNSA_ILi8EEESH_EEENS5_IJSH_SC_EEEEEEEvNS4_8identityES11_S1B_vS1C_EENS_8epilogue10collective18CollectiveEpilogueINS1E_23Sm100TmaWarpSpecializedILi4ELi2ELi32ELb1ELb0EEEJSI_NS5_IJNST_ISF_SC_EES1J_EEESJ_SK_SJ_SK_NS1E_6fusion15FusionCallbacksIS1I_NS1L_17LinearCombinationISJ_fSJ_fLNS_15FloatRoundStyleE2EEESI_S1K_JEEENS4_5SM1004TMEM4LOAD26SM100_TMEM_LOAD_16dp256b8xENS4_13SM90_TMA_LOADENS12_INS13_ILi3ELi4ELi3EEES16_NST_INS5_IJS17_SF_EEENS5_IJSF_SC_EEEEEEENS4_17SM75_U32x4_LDSM_NENS4_14SM90_TMA_STOREES20_NS4_17SM90_U32x4_STSM_NENS4_39AutoVectorizingCopyWithAssumedAlignmentILi128EEEEEEvvEEEEvNT_6ParamsE)
        /*0038*/ 	.word	0x00000000


	//----- nvinfo : EIATTR_MIN_STACK_SIZE
	.align		4
.L_27:
        /*003c*/ 	.byte	0x04, 0x12
        /*003e*/ 	.short	(.L_29 - .L_28)
	.align		4
.L_28:
        /*0040*/ 	.word	index@(_ZN7cutlass13device_kernelINS_4gemm6kernel13GemmUniversalIN4cute5tupleIJiiiiEEENS1_10collective13CollectiveMmaINS1_35MainloopSm100TmaUmmaWarpSpecializedILi9ELi2ELi4ENS5_IJNS4_1CILi4EEESB_NSA_ILi1EEEEEEEENS5_IJNSA_ILi64EEENSA_ILi256EEENSA_ILi32EEEEEENS_10bfloat16_tENS5_IJlSC_lEEESJ_SK_NS4_8TiledMMAINS4_8MMA_AtomIJNS4_20SM100_MMA_F16BF16_SSISJ_SJ_fLi64ELi256ELNS4_4UMMA5MajorE0ELSP_0ELNSO_7ScaleInE0ELSQ_0EEEEEENS4_6LayoutINS5_IJSC_SC_SC_EEENS5_IJNSA_ILi0EEESV_SV_EEEEENS5_IJNS4_10UnderscoreESY_SY_EEEEENS4_23SM90_TMA_LOAD_MULTICASTENS4_14ComposedLayoutINS4_7SwizzleILi2ELi4ELi3EEENS4_18smem_ptr_flag_bitsILi16EEENST_INS5_IJNSA_ILi8EEESH_EEENS5_IJSH_SC_EEEEEEEvNS4_8identityES11_S1B_vS1C_EENS_8epilogue10collective18CollectiveEpilogueINS1E_23Sm100TmaWarpSpecializedILi4ELi2ELi32ELb1ELb0EEEJSI_NS5_IJNST_ISF_SC_EES1J_EEESJ_SK_SJ_SK_NS1E_6fusion15FusionCallbacksIS1I_NS1L_17LinearCombinationISJ_fSJ_fLNS_15FloatRoundStyleE2EEESI_S1K_JEEENS4_5SM1004TMEM4LOAD26SM100_TMEM_LOAD_16dp256b8xENS4_13SM90_TMA_LOADENS12_INS13_ILi3ELi4ELi3EEES16_NST_INS5_IJS17_SF_EEENS5_IJSF_SC_EEEEEEENS4_17SM75_U32x4_LDSM_NENS4_14SM90_TMA_STOREES20_NS4_17SM90_U32x4_STSM_NENS4_39AutoVectorizingCopyWithAssumedAlignmentILi128EEEEEEvvEEEEvNT_6ParamsE)
        /*0044*/ 	.word	0x00000000
.L_29:


//--------------------- .nv.compat                --------------------------
	.section	.nv.compat,"",@"SHT_CUDA_COMPAT_INFO"
	.align	4
        /*0000*/ 	.byte	0x02, 0x09, 0x01, 0x00, 0x02, 0x02, 0x02, 0x00, 0x02, 0x05, 0x05, 0x00, 0x03, 0x07, 0x01, 0x01
        /*0010*/ 	.byte	0x02, 0x03, 0x01, 0x00, 0x02, 0x06, 0x01, 0x00, 0x04, 0x0b, 0x08, 0x00, 0x09, 0x00, 0x00, 0x00
        /*0020*/ 	.byte	0x00, 0x00, 0x00, 0x00


//--------------------- .nv.info._ZN7cutlass13device_kernelINS_4gemm6kernel13GemmUniversalIN4cute5tupleIJiiiiEEENS1_10collective13CollectiveMmaINS1_35MainloopSm100TmaUmmaWarpSpecializedILi9ELi2ELi4ENS5_IJNS4_1CILi4EEESB_NSA_ILi1EEEEEEEENS5_IJNSA_ILi64EEENSA_ILi256EEENSA_ILi32EEEEEENS_10bfloat16_tENS5_IJlSC_lEEESJ_SK_NS4_8TiledMMAINS4_8MMA_AtomIJNS4_20SM100_MMA_F16BF16_SSISJ_SJ_fLi64ELi256ELNS4_4UMMA5MajorE0ELSP_0ELNSO_7ScaleInE0ELSQ_0EEEEEENS4_6LayoutINS5_IJSC_SC_SC_EEENS5_IJNSA_ILi0EEESV_SV_EEEEENS5_IJNS4_10UnderscoreESY_SY_EEEEENS4_23SM90_TMA_LOAD_MULTICASTENS4_14ComposedLayoutINS4_7SwizzleILi2ELi4ELi3EEENS4_18smem_ptr_flag_bitsILi16EEENST_INS5_IJNSA_ILi8EEESH_EEENS5_IJSH_SC_EEEEEEEvNS4_8identityES11_S1B_vS1C_EENS_8epilogue10collective18CollectiveEpilogueINS1E_23Sm100TmaWarpSpecializedILi4ELi2ELi32ELb1ELb0EEEJSI_NS5_IJNST_ISF_SC_EES1J_EEESJ_SK_SJ_SK_NS1E_6fusion15FusionCallbacksIS1I_NS1L_17LinearCombinationISJ_fSJ_fLNS_15FloatRoundStyleE2EEESI_S1K_JEEENS4_5SM1004TMEM4LOAD26SM100_TMEM_LOAD_16dp256b8xENS4_13SM90_TMA_LOADENS12_INS13_ILi3ELi4ELi3EEES16_NST_INS5_IJS17_SF_EEENS5_IJSF_SC_EEEEEEENS4_17SM75_U32x4_LDSM_NENS4_14SM90_TMA_STOREES20_NS4_17SM90_U32x4_STSM_NENS4_39AutoVectorizingCopyWithAssumedAlignmentILi128EEEEEEvvEEEEvNT_6ParamsE --------------------------
	.section	.nv.info._ZN7cutlass13device_kernelINS_4gemm6kernel13GemmUniversalIN4cute5tupleIJiiiiEEENS1_10collective13CollectiveMmaINS1_35MainloopSm100TmaUmmaWarpSpecializedILi9ELi2ELi4ENS5_IJNS4_1CILi4EEESB_NSA_ILi1EEEEEEEENS5_IJNSA_ILi64EEENSA_ILi256EEENSA_ILi32EEEEEENS_10bfloat16_tENS5_IJlSC_lEEESJ_SK_NS4_8TiledMMAINS4_8MMA_AtomIJNS4_20SM100_MMA_F16BF16_SSISJ_SJ_fLi64ELi256ELNS4_4UMMA5MajorE0ELSP_0ELNSO_7ScaleInE0ELSQ_0EEEEEENS4_6LayoutINS5_IJSC_SC_SC_EEENS5_IJNSA_ILi0EEESV_SV_EEEEENS5_IJNS4_10UnderscoreESY_SY_EEEEENS4_23SM90_TMA_LOAD_MULTICASTENS4_14ComposedLayoutINS4_7SwizzleILi2ELi4ELi3EEENS4_18smem_ptr_flag_bitsILi16EEENST_INS5_IJNSA_ILi8EEESH_EEENS5_IJSH_SC_EEEEEEEvNS4_8identityES11_S1B_vS1C_EENS_8epilogue10collective18CollectiveEpilogueINS1E_23Sm100TmaWarpSpecializedILi4ELi2ELi32ELb1ELb0EEEJSI_NS5_IJNST_ISF_SC_EES1J_EEESJ_SK_SJ_SK_NS1E_6fusion15FusionCallbacksIS1I_NS1L_17LinearCombinationISJ_fSJ_fLNS_15FloatRoundStyleE2EEESI_S1K_JEEENS4_5SM1004TMEM4LOAD26SM100_TMEM_LOAD_16dp256b8xENS4_13SM90_TMA_LOADENS12_INS13_ILi3ELi4ELi3EEES16_NST_INS5_IJS17_SF_EEENS5_IJSF_SC_EEEEEEENS4_17SM75_U32x4_LDSM_NENS4_14SM90_TMA_STOREES20_NS4_17SM90_U32x4_STSM_NENS4_39AutoVectorizingCopyWithAssumedAlignmentILi128EEEEEEvvEEEEvNT_6ParamsE,"",@"SHT_CUDA_INFO"
	.sectionflags	@""
	.align	4


	//----- nvinfo : EIATTR_CUDA_API_VERSION
	.align		4
        /*0000*/ 	.byte	0x04, 0x37
        /*0002*/ 	.short	(.L_31 - .L_30)
.L_30:
        /*0004*/ 	.word	0x00000082


	//----- nvinfo : EIATTR_KPARAM_INFO
	.align		4
.L_31:
        /*0008*/ 	.byte	0x04, 0x17
        /*000a*/ 	.short	(.L_33 - .L_32)
.L_32:
        /*000c*/ 	.word	0x00000000
        /*0010*/ 	.short	0x0000
        /*0012*/ 	.short	0x0000
        /*0014*/ 	.byte	0x00, 0xf0, 0x01, 0x20


	//----- nvinfo : EIATTR_AT_ENTRY_FRAGMENTS
	.align		4
.L_33:
        /*0018*/ 	.byte	0x04, 0x4f
        /*001a*/ 	.short	(.L_35 - .L_34)


	//   ....[0]....
.L_34:
        /*001c*/ 	.word	0x00000006


	//----- nvinfo : EIATTR_RESERVED_SMEM_USED
	.align		4
.L_35:
        /*0020*/ 	.byte	0x01, 0x41
	.zero		2


	//----- nvinfo : EIATTR_SPARSE_MMA_MASK
	.align		4
        /*0024*/ 	.byte	0x03, 0x50
        /*0026*/ 	.short	0x0000


	//----- nvinfo : EIATTR_TCGEN05_1CTA_USED
	.align		4
        /*0028*/ 	.byte	0x01, 0x51
	.zero		2


	//----- nvinfo : EIATTR_MAXREG_COUNT
	.align		4
        /*002c*/ 	.byte	0x03, 0x1b
        /*002e*/ 	.short	0x00ff


	//----- nvinfo : EIATTR_NUM_BARRIERS
	.align		4
        /*0030*/ 	.byte	0x02, 0x4c
        /*0032*/ 	.byte	0x07
	.zero		1


	//----- nvinfo : EIATTR_EXTERNS
	.align		4
        /*0034*/ 	.byte	0x04, 0x0f
        /*0036*/ 	.short	(.L_37 - .L_36)


	//   ....[0]....
	.align		4
.L_36:
        /*0038*/ 	.word	index@(__assertfail)


	//----- nvinfo : EIATTR_MERCURY_ISA_VERSION
	.align		4
.L_37:
        /*003c*/ 	.byte	0x03, 0x5f
        /*003e*/ 	.short	0x0101


	//----- nvinfo : EIATTR_INT_WARP_WIDE_INSTR_OFFSETS
	.align		4
        /*0040*/ 	.byte	0x04, 0x31
        /*0042*/ 	.short	(.L_39 - .L_38)


	//   ....[0]....
.L_38:
        /*0044*/ 	.word	0x000043d0


	//   ....[1]....
        /*0048*/ 	.word	0x000043f0


	//   ....[2]....
        /*004c*/ 	.word	0x00004420


	//   ....[3]....
        /*0050*/ 	.word	0x00004fa0


	//   ....[4]....
        /*0054*/ 	.word	0x00005010


	//   ....[5]....
        /*0058*/ 	.word	0x000050e0


	//   ....[6]....
        /*005c*/ 	.word	0x00005160


	//   ....[7]....
        /*0060*/ 	.word	0x00005250


	//   ....[8]....
        /*0064*/ 	.word	0x000052d0


	//   ....[9]....
        /*0068*/ 	.word	0x000053b0


	//   ....[10]....
        /*006c*/ 	.word	0x00005460


	//----- nvinfo : EIATTR_COOP_GROUP_MASK_REGIDS
	.align		4
.L_39:
        /*0070*/ 	.byte	0x04, 0x29
        /*0072*/ 	.short	(.L_41 - .L_40)


	//   ....[0]....
.L_40:
        /*0074*/ 	.word	0xffffffff


	//   ....[1]....
        /*0078*/ 	.word	0xffffffff


	//   ....[2]....
        /*007c*/ 	.word	0xffffffff


	//   ....[3]....
        /*0080*/ 	.word	0xffffffff


	//   ....[4]....
        /*0084*/ 	.word	0xffffffff


	//   ....[5]....
        /*0088*/ 	.word	0xffffffff


	//   ....[6]....
        /*008c*/ 	.word	0xffffffff


	//   ....[7]....
        /*0090*/ 	.word	0xffffffff


	//   ....[8]....
        /*0094*/ 	.word	0xffffffff


	//   ....[9]....
        /*0098*/ 	.word	0xffffffff


	//   ....[10]....
        /*009c*/ 	.word	0xffffffff


	//   ....[11]....
        /*00a0*/ 	.word	0xffffffff


	//   ....[12]....
        /*00a4*/ 	.word	0xffffffff


	//   ....[13]....
        /*00a8*/ 	.word	0xffffffff


	//----- nvinfo : EIATTR_COOP_GROUP_INSTR_OFFSETS
	.align		4
.L_41:
        /*00ac*/ 	.byte	0x04, 0x28
        /*00ae*/ 	.short	(.L_43 - .L_42)


	//   ....[0]....
.L_42:
        /*00b0*/ 	.word	0x00000080


	//   ....[1]....
        /*00b4*/ 	.word	0x000004e0


	//   ....[2]....
        /*00b8*/ 	.word	0x00000760


	//   ....[3]....
        /*00bc*/ 	.word	0x00000900


	//   ....[4]....
        /*00c0*/ 	.word	0x00000a00


	//   ....[5]....
        /*00c4*/ 	.word	0x00000b70


	//   ....[6]....
        /*00c8*/ 	.word	0x00000d10


	//   ....[7]....
        /*00cc*/ 	.word	0x00000ec0


	//   ....[8]....
        /*00d0*/ 	.word	0x000024e0


	//   ....[9]....
        /*00d4*/ 	.word	0x000036a0


	//   ....[10]....
        /*00d8*/ 	.word	0x000038b0


	//   ....[11]....
        /*00dc*/ 	.word	0x000038e0


	//   ....[12]....
        /*00e0*/ 	.word	0x000042b0


	//   ....[13]....
        /*00e4*/ 	.word	0x000044e0


	//----- nvinfo : EIATTR_VRC_CTA_INIT_COUNT
	.align		4
.L_43:
        /*00e8*/ 	.byte	0x02, 0x4a
        /*00ea*/ 	.byte	0x80
	.zero		1


	//----- nvinfo : EIATTR_SYSCALL_OFFSETS
	.align		4
        /*00ec*/ 	.byte	0x04, 0x46
        /*00ee*/ 	.short	(.L_45 - .L_44)


	//   ....[0]....
.L_44:
        /*00f0*/ 	.word	0x00006110


	//   ....[1]....
        /*00f4*/ 	.word	0x00006200


	//   ....[2]....
        /*00f8*/ 	.word	0x00006a30


	//   ....[3]....
        /*00fc*/ 	.word	0x000076f0


	//   ....[4]....
        /*0100*/ 	.word	0x00008350


	//   ....[5]....
        /*0104*/ 	.word	0x00008fa0


	//----- nvinfo : EIATTR_MBARRIER_INSTR_OFFSETS
	.align		4
.L_45:
        /*0108*/ 	.byte	0x04, 0x39
        /*010a*/ 	.short	(.L_47 - .L_46)


	//   ....[0]....
.L_46:
        /*010c*/ 	.word	0x00000620
        /*0110*/ 	.word	0x000000ff
        /*0114*/ 	.word	0x00000000
        /*0118*/ 	.short	0x0100
        /*011a*/ 	.byte	0x04
	.zero		1


	//   ....[1]....
        /*011c*/ 	.word	0x00000630
        /*0120*/ 	.word	0x000000ff
        /*0124*/ 	.word	0x00000048
        /*0128*/ 	.short	0x0100
        /*012a*/ 	.byte	0x04
	.zero		1


	//   ....[2]....
        /*012c*/ 	.word	0x00000640
        /*0130*/ 	.word	0x000000ff
        /*0134*/ 	.word	0x00000008
        /*0138*/ 	.short	0x0100
        /*013a*/ 	.byte	0x04
	.zero		1


	//   ....[3]....
        /*013c*/ 	.word	0x00000650
        /*0140*/ 	.word	0x000000ff
        /*0144*/ 	.word	0x00000050
        /*0148*/ 	.short	0x0100
        /*014a*/ 	.byte	0x04
	.zero		1


	//   ....[4]....
        /*014c*/ 	.word	0x00000660
        /*0150*/ 	.word	0x000000ff
        /*0154*/ 	.word	0x00000010
        /*0158*/ 	.short	0x0100
        /*015a*/ 	.byte	0x04
	.zero		1


	//   ....[5]....
        /*015c*/ 	.word	0x00000670
        /*0160*/ 	.word	0x000000ff
        /*0164*/ 	.word	0x00000058
        /*0168*/ 	.short	0x0100
        /*016a*/ 	.byte	0x04
	.zero		1


	//   ....[6]....
        /*016c*/ 	.word	0x00000680
        /*0170*/ 	.word	0x000000ff
        /*0174*/ 	.word	0x00000018
        /*0178*/ 	.short	0x0100
        /*017a*/ 	.byte	0x04
	.zero		1


	//   ....[7]....
        /*017c*/ 	.word	0x00000690
        /*0180*/ 	.word	0x000000ff
        /*0184*/ 	.word	0x00000060
        /*0188*/ 	.short	0x0100
        /*018a*/ 	.byte	0x04
	.zero		1


	//   ....[8]....
        /*018c*/ 	.word	0x000006a0
        /*0190*/ 	.word	0x000000ff
        /*0194*/ 	.word	0x00000020
        /*0198*/ 	.short	0x0100
        /*019a*/ 	.byte	0x04
	.zero		1


	//   ....[9]....
        /*019c*/ 	.word	0x000006b0
        /*01a0*/ 	.word	0x000000ff
        /*01a4*/ 	.word	0x00000068
        /*01a8*/ 	.short	0x0100
        /*01aa*/ 	.byte	0x04
	.zero		1


	//   ....[10]....
        /*01ac*/ 	.word	0x000006c0
        /*01b0*/ 	.word	0x000000ff
        /*01b4*/ 	.word	0x00000028
        /*01b8*/ 	.short	0x0100
        /*01ba*/ 	.byte	0x04
	.zero		1


	//   ....[11]....
        /*01bc*/ 	.word	0x000006d0
        /*01c0*/ 	.word	0x000000ff
        /*01c4*/ 	.word	0x00000070
        /*01c8*/ 	.short	0x0100
        /*01ca*/ 	.byte	0x04
	.zero		1


	//   ....[12]....
        /*01cc*/ 	.word	0x000006e0
        /*01d0*/ 	.word	0x000000ff
        /*01d4*/ 	.word	0x00000030
        /*01d8*/ 	.short	0x0100
        /*01da*/ 	.byte	0x04
	.zero		1


	//   ....[13]....
        /*01dc*/ 	.word	0x000006f0
        /*01e0*/ 	.word	0x000000ff
        /*01e4*/ 	.word	0x00000078
        /*01e8*/ 	.short	0x0100
        /*01ea*/ 	.byte	0x04
	.zero		1


	//   ....[14]....
        /*01ec*/ 	.word	0x00000700
        /*01f0*/ 	.word	0x000000ff
        /*01f4*/ 	.word	0x00000038
        /*01f8*/ 	.short	0x0100
        /*01fa*/ 	.byte	0x04
	.zero		1


	//   ....[15]....
        /*01fc*/ 	.word	0x00000710
        /*0200*/ 	.word	0x000000ff
        /*0204*/ 	.word	0x00000080
        /*0208*/ 	.short	0x0100
        /*020a*/ 	.byte	0x04
	.zero		1


	//   ....[16]....
        /*020c*/ 	.word	0x00000720
        /*0210*/ 	.word	0x000000ff
        /*0214*/ 	.word	0x00000040
        /*0218*/ 	.short	0x0100
        /*021a*/ 	.byte	0x04
	.zero		1


	//   ....[17]....
        /*021c*/ 	.word	0x00000730
        /*0220*/ 	.word	0x000000ff
        /*0224*/ 	.word	0x00000088
        /*0228*/ 	.short	0x0100
        /*022a*/ 	.byte	0x04
	.zero		1


	//   ....[18]....
        /*022c*/ 	.word	0x00000870
        /*0230*/ 	.word	0x000000ff
        /*0234*/ 	.word	0x00000090
        /*0238*/ 	.short	0x0100
        /*023a*/ 	.byte	0x04
	.zero		1


	//   ....[19]....
        /*023c*/ 	.word	0x00000880
        /*0240*/ 	.word	0x000000ff
        /*0244*/ 	.word	0x000000b0
        /*0248*/ 	.short	0x0100
        /*024a*/ 	.byte	0x04
	.zero		1


	//   ....[20]....
        /*024c*/ 	.word	0x00000890
        /*0250*/ 	.word	0x000000ff
        /*0254*/ 	.word	0x00000098
        /*0258*/ 	.short	0x0100
        /*025a*/ 	.byte	0x04
	.zero		1


	//   ....[21]....
        /*025c*/ 	.word	0x000008a0
        /*0260*/ 	.word	0x000000ff
        /*0264*/ 	.word	0x000000b8
        /*0268*/ 	.short	0x0100
        /*026a*/ 	.byte	0x04
	.zero		1


	//   ....[22]....
        /*026c*/ 	.word	0x000008b0
        /*0270*/ 	.word	0x000000ff
        /*0274*/ 	.word	0x000000a0
        /*0278*/ 	.short	0x0100
        /*027a*/ 	.byte	0x04
	.zero		1


	//   ....[23]....
        /*027c*/ 	.word	0x000008c0
        /*0280*/ 	.word	0x000000ff
        /*0284*/ 	.word	0x000000c0
        /*0288*/ 	.short	0x0100
        /*028a*/ 	.byte	0x04
	.zero		1


	//   ....[24]....
        /*028c*/ 	.word	0x000008d0
        /*0290*/ 	.word	0x000000ff
        /*0294*/ 	.word	0x000000a8
        /*0298*/ 	.short	0x0100
        /*029a*/ 	.byte	0x04
	.zero		1


	//   ....[25]....
        /*029c*/ 	.word	0x000008e0
        /*02a0*/ 	.word	0x000000ff
        /*02a4*/ 	.word	0x000000c8
        /*02a8*/ 	.short	0x0100
        /*02aa*/ 	.byte	0x04
	.zero		1


	//   ....[26]....
        /*02ac*/ 	.word	0x000009d0
        /*02b0*/ 	.word	0x000000ff
        /*02b4*/ 	.word	0x000000d0
        /*02b8*/ 	.short	0x0100
        /*02ba*/ 	.byte	0x06
	.zero		1


	//   ....[27]....
        /*02bc*/ 	.word	0x000009e0
        /*02c0*/ 	.word	0x000000ff
        /*02c4*/ 	.word	0x000000d8
        /*02c8*/ 	.short	0x0100
        /*02ca*/ 	.byte	0x06
	.zero		1


	//   ....[28]....
        /*02cc*/ 	.word	0x00000b20
        /*02d0*/ 	.word	0x000000ff
        /*02d4*/ 	.word	0x000000e0
        /*02d8*/ 	.short	0x0100
        /*02da*/ 	.byte	0x06
	.zero		1


	//   ....[29]....
        /*02dc*/ 	.word	0x00000b30
        /*02e0*/ 	.word	0x000000ff
        /*02e4*/ 	.word	0x000000f0
        /*02e8*/ 	.short	0x0100
        /*02ea*/ 	.byte	0x06
	.zero		1


	//   ....[30]....
        /*02ec*/ 	.word	0x00000b40
        /*02f0*/ 	.word	0x000000ff
        /*02f4*/ 	.word	0x000000e8
        /*02f8*/ 	.short	0x0100
        /*02fa*/ 	.byte	0x06
	.zero		1


	//   ....[31]....
        /*02fc*/ 	.word	0x00000b50
        /*0300*/ 	.word	0x000000ff
        /*0304*/ 	.word	0x000000f8
        /*0308*/ 	.short	0x0100
        /*030a*/ 	.byte	0x06
	.zero		1


	//   ....[32]....
        /*030c*/ 	.word	0x00000c80
        /*0310*/ 	.word	0x000000ff
        /*0314*/ 	.word	0x00000100
        /*0318*/ 	.short	0x0100
        /*031a*/ 	.byte	0x04
	.zero		1


	//   ....[33]....
        /*031c*/ 	.word	0x00000c90
        /*0320*/ 	.word	0x000000ff
        /*0324*/ 	.word	0x00000120
        /*0328*/ 	.short	0x0100
        /*032a*/ 	.byte	0x04
	.zero		1


	//   ....[34]....
        /*032c*/ 	.word	0x00000ca0
        /*0330*/ 	.word	0x000000ff
        /*0334*/ 	.word	0x00000108
        /*0338*/ 	.short	0x0100
        /*033a*/ 	.byte	0x04
	.zero		1


	//   ....[35]....
        /*033c*/ 	.word	0x00000cb0
        /*0340*/ 	.word	0x000000ff
        /*0344*/ 	.word	0x00000128
        /*0348*/ 	.short	0x0100
        /*034a*/ 	.byte	0x04
	.zero		1


	//   ....[36]....
        /*034c*/ 	.word	0x00000cc0
        /*0350*/ 	.word	0x000000ff
        /*0354*/ 	.word	0x00000110
        /*0358*/ 	.short	0x0100
        /*035a*/ 	.byte	0x04
	.zero		1


	//   ....[37]....
        /*035c*/ 	.word	0x00000cd0
        /*0360*/ 	.word	0x000000ff
        /*0364*/ 	.word	0x00000130
        /*0368*/ 	.short	0x0100
        /*036a*/ 	.byte	0x04
	.zero		1


	//   ....[38]....
        /*036c*/ 	.word	0x00000ce0
        /*0370*/ 	.word	0x000000ff
        /*0374*/ 	.word	0x00000118
        /*0378*/ 	.short	0x0100
        /*037a*/ 	.byte	0x04
	.zero		1


	//   ....[39]....
        /*037c*/ 	.word	0x00000cf0
        /*0380*/ 	.word	0x000000ff
        /*0384*/ 	.word	0x00000138
        /*0388*/ 	.short	0x0100
        /*038a*/ 	.byte	0x04
	.zero		1


	//   ....[40]....
        /*038c*/ 	.word	0x00000de0
        /*0390*/ 	.word	0x000000ff
        /*0394*/ 	.word	0x00000140
        /*0398*/ 	.short	0x0100
        /*039a*/ 	.byte	0x04
	.zero		1


	//   ....[41]....
        /*039c*/ 	.word	0x00000df0
        /*03a0*/ 	.word	0x000000ff
        /*03a4*/ 	.word	0x00000150
        /*03a8*/ 	.short	0x0100
        /*03aa*/ 	.byte	0x04
	.zero		1


	//   ....[42]....
        /*03ac*/ 	.word	0x00000e00
        /*03b0*/ 	.word	0x000000ff
        /*03b4*/ 	.word	0x00000148
        /*03b8*/ 	.short	0x0100
        /*03ba*/ 	.byte	0x04
	.zero		1


	//   ....[43]....
        /*03bc*/ 	.word	0x00000e10
        /*03c0*/ 	.word	0x000000ff
        /*03c4*/ 	.word	0x00000158
        /*03c8*/ 	.short	0x0100
        /*03ca*/ 	.byte	0x04
	.zero		1


	//   ....[44]....
        /*03cc*/ 	.word	0x00001d50
        /*03d0*/ 	.word	0x00000000
        /*03d4*/ 	.word	0x00000150
        /*03d8*/ 	.short	0x010a
        /*03da*/ 	.byte	0xff
	.zero		1


	//   ....[45]....
        /*03dc*/ 	.word	0x00001d70
        /*03e0*/ 	.word	0x00000000
        /*03e4*/ 	.word	0x00000140
        /*03e8*/ 	.short	0x0101
        /*03ea*/ 	.byte	0xff
	.zero		1


	//   ....[46]....
        /*03ec*/ 	.word	0x00001e30
        /*03f0*/ 	.word	0x000000ff
        /*03f4*/ 	.word	0x00000048
        /*03f8*/ 	.short	0x010a
        /*03fa*/ 	.byte	0x04
	.zero		1


	//   ....[47]....
        /*03fc*/ 	.word	0x00001ec0
        /*0400*/ 	.word	0x000000ff
        /*0404*/ 	.word	0x00000048
        /*0408*/ 	.short	0x010a
        /*040a*/ 	.byte	0x21
	.zero		1


	//   ....[48]....
        /*040c*/ 	.word	0x00002050
        /*0410*/ 	.word	0x000000ff
        /*0414*/ 	.word	0x00000048
        /*0418*/ 	.short	0x010a
        /*041a*/ 	.byte	0x05
	.zero		1


	//   ....[49]....
        /*041c*/ 	.word	0x000021a0
        /*0420*/ 	.word	0x000000ff
        /*0424*/ 	.word	0x000000d8
        /*0428*/ 	.short	0x0101
        /*042a*/ 	.byte	0x15
	.zero		1


	//   ....[50]....
        /*042c*/ 	.word	0x000021c0
        /*0430*/ 	.word	0x000000ff
        /*0434*/ 	.word	0x00000048
        /*0438*/ 	.short	0x010a
        /*043a*/ 	.byte	0x04
	.zero		1


	//   ....[51]....
        /*043c*/ 	.word	0x00002240
        /*0440*/ 	.word	0x000000ff
        /*0444*/ 	.word	0x00000048
        /*0448*/ 	.short	0x010a
        /*044a*/ 	.byte	0x11
	.zero		1


	//   ....[52]....
        /*044c*/ 	.word	0x000023d0
        /*0450*/ 	.word	0x000000ff
        /*0454*/ 	.word	0x00000048
        /*0458*/ 	.short	0x010a
        /*045a*/ 	.byte	0x05
	.zero		1


	//   ....[53]....
        /*045c*/ 	.word	0x00002510
        /*0460*/ 	.word	0x00000003
        /*0464*/ 	.word	0x000000e0
        /*0468*/ 	.short	0x010a
        /*046a*/ 	.byte	0xff
	.zero		1


	//   ....[54]....
        /*046c*/ 	.word	0x00002660
        /*0470*/ 	.word	0x00000000
        /*0474*/ 	.word	0x00000000
        /*0478*/ 	.short	0x0101
        /*047a*/ 	.byte	0xff
	.zero		1


	//   ....[55]....
        /*047c*/ 	.word	0x00002c20
        /*0480*/ 	.word	0x000000ff
        /*0484*/ 	.word	0x00000000
        /*0488*/ 	.short	0x010a
        /*048a*/ 	.byte	0x04
	.zero		1


	//   ....[56]....
        /*048c*/ 	.word	0x00002cb0
        /*0490*/ 	.word	0x000000ff
        /*0494*/ 	.word	0x00000000
        /*0498*/ 	.short	0x010a
        /*049a*/ 	.byte	0x05
	.zero		1


	//   ....[57]....
        /*049c*/ 	.word	0x00002d40
        /*04a0*/ 	.word	0x000000ff
        /*04a4*/ 	.word	0x00000000
        /*04a8*/ 	.short	0x010a
        /*04aa*/ 	.byte	0x05
	.zero		1


	//   ....[58]....
        /*04ac*/ 	.word	0x00002dd0
        /*04b0*/ 	.word	0x000000ff
        /*04b4*/ 	.word	0x00000000
        /*04b8*/ 	.short	0x010a
        /*04ba*/ 	.byte	0x05
	.zero		1


	//   ....[59]....
        /*04bc*/ 	.word	0x00002e60
        /*04c0*/ 	.word	0x000000ff
        /*04c4*/ 	.word	0x00000000
        /*04c8*/ 	.short	0x010a
        /*04ca*/ 	.byte	0x05
	.zero		1


	//   ....[60]....
        /*04cc*/ 	.word	0x00002ef0
        /*04d0*/ 	.word	0x000000ff
        /*04d4*/ 	.word	0x00000000
        /*04d8*/ 	.short	0x010a
        /*04da*/ 	.byte	0x05
	.zero		1


	//   ....[61]....
        /*04dc*/ 	.word	0x00002f80
        /*04e0*/ 	.word	0x000000ff
        /*04e4*/ 	.word	0x00000000
        /*04e8*/ 	.short	0x010a
        /*04ea*/ 	.byte	0x05
	.zero		1


	//   ....[62]....
        /*04ec*/ 	.word	0x00003010
        /*04f0*/ 	.word	0x000000ff
        /*04f4*/ 	.word	0x00000000
        /*04f8*/ 	.short	0x010a
        /*04fa*/ 	.byte	0x05
	.zero		1


	//   ....[63]....
        /*04fc*/ 	.word	0x000030b0
        /*0500*/ 	.word	0x00000000
        /*0504*/ 	.word	0x00000000
        /*0508*/ 	.short	0x010a
        /*050a*/ 	.byte	0xff
	.zero		1


	//   ....[64]....
        /*050c*/ 	.word	0x000031f0
        /*0510*/ 	.word	0x00000002
        /*0514*/ 	.word	0x00000140
        /*0518*/ 	.short	0x010a
        /*051a*/ 	.byte	0xff
	.zero		1


	//   ....[65]....
        /*051c*/ 	.word	0x00003250
        /*0520*/ 	.word	0x00000004
        /*0524*/ 	.word	0x00000000
        /*0528*/ 	.short	0x0101
        /*052a*/ 	.byte	0xff
	.zero		1


	//   ....[66]....
        /*052c*/ 	.word	0x00003270
        /*0530*/ 	.word	0x000000ff
        /*0534*/ 	.word	0x000000f0
        /*0538*/ 	.short	0x010a
        /*053a*/ 	.byte	0x04
	.zero		1


	//   ....[67]....
        /*053c*/ 	.word	0x00003390
        /*0540*/ 	.word	0x00000002
        /*0544*/ 	.word	0x000000e0
        /*0548*/ 	.short	0x010a
        /*054a*/ 	.byte	0xff
	.zero		1


	//   ....[68]....
        /*054c*/ 	.word	0x000034a0
        /*0550*/ 	.word	0x00000002
        /*0554*/ 	.word	0x00000000
        /*0558*/ 	.short	0x0101
        /*055a*/ 	.byte	0xff
	.zero		1


	//   ....[69]....
        /*055c*/ 	.word	0x00003530
        /*0560*/ 	.word	0x000000ff
        /*0564*/ 	.word	0x000000f0
        /*0568*/ 	.short	0x0106
        /*056a*/ 	.byte	0x04
	.zero		1


	//   ....[70]....
        /*056c*/ 	.word	0x00003550
        /*0570*/ 	.word	0x000000ff
        /*0574*/ 	.word	0x000000f0
        /*0578*/ 	.short	0x010a
        /*057a*/ 	.byte	0x04
	.zero		1


	//   ....[71]....
        /*057c*/ 	.word	0x000035e0
        /*0580*/ 	.word	0x000000ff
        /*0584*/ 	.word	0x000000f0
        /*0588*/ 	.short	0x0106
        /*058a*/ 	.byte	0x07
	.zero		1


	//   ....[72]....
        /*058c*/ 	.word	0x00003620
        /*0590*/ 	.word	0x00000000
        /*0594*/ 	.word	0x000000f0
        /*0598*/ 	.short	0x010a
        /*059a*/ 	.byte	0xff
	.zero		1


	//   ....[73]....
        /*059c*/ 	.word	0x00003b40
        /*05a0*/ 	.word	0x00000000
        /*05a4*/ 	.word	0x000000e0
        /*05a8*/ 	.short	0x010a
        /*05aa*/ 	.byte	0xff
	.zero		1


	//   ....[74]....
        /*05ac*/ 	.word	0x00003c40
        /*05b0*/ 	.word	0x00000003
        /*05b4*/ 	.word	0x00000000
        /*05b8*/ 	.short	0x0101
        /*05ba*/ 	.byte	0xff
	.zero		1


	//   ....[75]....
        /*05bc*/ 	.word	0x00003c50
        /*05c0*/ 	.word	0x000000ff
        /*05c4*/ 	.word	0x00000000
        /*05c8*/ 	.short	0x010a
        /*05ca*/ 	.byte	0x04
	.zero		1


	//   ....[76]....
        /*05cc*/ 	.word	0x00003cd0
        /*05d0*/ 	.word	0x000000ff
        /*05d4*/ 	.word	0x00000120
        /*05d8*/ 	.short	0x010a
        /*05da*/ 	.byte	0x17
	.zero		1


	//   ....[77]....
        /*05dc*/ 	.word	0x00003db0
        /*05e0*/ 	.word	0x000000ff
        /*05e4*/ 	.word	0x00000000
        /*05e8*/ 	.short	0x010a
        /*05ea*/ 	.byte	0x05
	.zero		1


	//   ....[78]....
        /*05ec*/ 	.word	0x00003ef0
        /*05f0*/ 	.word	0x000000ff
        /*05f4*/ 	.word	0x00000000
        /*05f8*/ 	.short	0x010a
        /*05fa*/ 	.byte	0x04
	.zero		1


	//   ....[79]....
        /*05fc*/ 	.word	0x000040e0
        /*0600*/ 	.word	0x000000ff
        /*0604*/ 	.word	0x00000000
        /*0608*/ 	.short	0x010a
        /*060a*/ 	.byte	0x04
	.zero		1


	//   ....[80]....
        /*060c*/ 	.word	0x00004170
        /*0610*/ 	.word	0x000000ff
        /*0614*/ 	.word	0x00000000
        /*0618*/ 	.short	0x010a
        /*061a*/ 	.byte	0x05
	.zero		1


	//   ....[81]....
        /*061c*/ 	.word	0x00004200
        /*0620*/ 	.word	0x000000ff
        /*0624*/ 	.word	0x00000000
        /*0628*/ 	.short	0x010a
        /*062a*/ 	.byte	0x05
	.zero		1


	//   ....[82]....
        /*062c*/ 	.word	0x00004290
        /*0630*/ 	.word	0x000000ff
        /*0634*/ 	.word	0x00000000
        /*0638*/ 	.short	0x010a
        /*063a*/ 	.byte	0x04
	.zero		1


	//   ....[83]....
        /*063c*/ 	.word	0x000047a0
        /*0640*/ 	.word	0x0000000c
        /*0644*/ 	.word	0x000000e0
        /*0648*/ 	.short	0x010a
        /*064a*/ 	.byte	0xff
	.zero		1


	//   ....[84]....
        /*064c*/ 	.word	0x00004910
        /*0650*/ 	.word	0x00000000
        /*0654*/ 	.word	0x00000000
        /*0658*/ 	.short	0x0101
        /*065a*/ 	.byte	0xff
	.zero		1


	//   ....[85]....
        /*065c*/ 	.word	0x00004da0
        /*0660*/ 	.word	0x000000ff
        /*0664*/ 	.word	0x000000d8
        /*0668*/ 	.short	0x010a
        /*066a*/ 	.byte	0x15
	.zero		1


	//   ....[86]....
        /*066c*/ 	.word	0x00004f20
        /*0670*/ 	.word	0x000000ff
        /*0674*/ 	.word	0x000000b0
        /*0678*/ 	.short	0x010a
        /*067a*/ 	.byte	0x15
	.zero		1


	//   ....[87]....
        /*067c*/ 	.word	0x00005090
        /*0680*/ 	.word	0x000000ff
        /*0684*/ 	.word	0x00000090
        /*0688*/ 	.short	0x010b
        /*068a*/ 	.byte	0x15
	.zero		1


	//   ....[88]....
        /*068c*/ 	.word	0x000050a0
        /*0690*/ 	.word	0x000000ff
        /*0694*/ 	.word	0x00000000
        /*0698*/ 	.short	0x0101
        /*069a*/ 	.byte	0x28
	.zero		1


	//   ....[89]....
        /*069c*/ 	.word	0x000050b0
        /*06a0*/ 	.word	0x000000ff
        /*06a4*/ 	.word	0x000000b8
        /*06a8*/ 	.short	0x010a
        /*06aa*/ 	.byte	0x15
	.zero		1


	//   ....[90]....
        /*06ac*/ 	.word	0x00005200
        /*06b0*/ 	.word	0x000000ff
        /*06b4*/ 	.word	0x00000098
        /*06b8*/ 	.short	0x010b
        /*06ba*/ 	.byte	0x15
	.zero		1


	//   ....[91]....
        /*06bc*/ 	.word	0x00005210
        /*06c0*/ 	.word	0x000000ff
        /*06c4*/ 	.word	0x00000000
        /*06c8*/ 	.short	0x0101
        /*06ca*/ 	.byte	0x27
	.zero		1


	//   ....[92]....
        /*06cc*/ 	.word	0x00005220
        /*06d0*/ 	.word	0x000000ff
        /*06d4*/ 	.word	0x000000c0
        /*06d8*/ 	.short	0x010a
        /*06da*/ 	.byte	0x15
	.zero		1


	//   ....[93]....
        /*06dc*/ 	.word	0x00005360
        /*06e0*/ 	.word	0x000000ff
        /*06e4*/ 	.word	0x000000a0
        /*06e8*/ 	.short	0x010b
        /*06ea*/ 	.byte	0x15
	.zero		1


	//   ....[94]....
        /*06ec*/ 	.word	0x00005370
        /*06f0*/ 	.word	0x000000ff
        /*06f4*/ 	.word	0x00000000
        /*06f8*/ 	.short	0x0101
        /*06fa*/ 	.byte	0x26
	.zero		1


	//   ....[95]....
        /*06fc*/ 	.word	0x00005380
        /*0700*/ 	.word	0x000000ff
        /*0704*/ 	.word	0x000000c8
        /*0708*/ 	.short	0x010a
        /*070a*/ 	.byte	0x15
	.zero		1


	//   ....[96]....
        /*070c*/ 	.word	0x00005580
        /*0710*/ 	.word	0x000000ff
        /*0714*/ 	.word	0x000000a8
        /*0718*/ 	.short	0x010b
        /*071a*/ 	.byte	0x15
	.zero		1


	//   ....[97]....
        /*071c*/ 	.word	0x00005590
        /*0720*/ 	.word	0x000000ff
        /*0724*/ 	.word	0x00000000
        /*0728*/ 	.short	0x0101
        /*072a*/ 	.byte	0x25
	.zero		1


	//   ....[98]....
        /*072c*/ 	.word	0x000055c0
        /*0730*/ 	.word	0x000000ff
        /*0734*/ 	.word	0x000000b0
        /*0738*/ 	.short	0x010a
        /*073a*/ 	.byte	0x15
	.zero		1


	//   ....[99]....
        /*073c*/ 	.word	0x000055e0
        /*0740*/ 	.word	0x000000ff
        /*0744*/ 	.word	0x000000b8
        /*0748*/ 	.short	0x010a
        /*074a*/ 	.byte	0x15
	.zero		1


	//   ....[100]....
        /*074c*/ 	.word	0x00005600
        /*0750*/ 	.word	0x000000ff
        /*0754*/ 	.word	0x000000c0
        /*0758*/ 	.short	0x010a
        /*075a*/ 	.byte	0x15
	.zero		1


	//   ....[101]....
        /*075c*/ 	.word	0x00005640
        /*0760*/ 	.word	0x00000000
        /*0764*/ 	.word	0x000000c8
        /*0768*/ 	.short	0x010a
        /*076a*/ 	.byte	0xff
	.zero		1


	//   ....[102]....
        /*076c*/ 	.word	0x000059a0
        /*0770*/ 	.word	0x00000003
        /*0774*/ 	.word	0x000000e0
        /*0778*/ 	.short	0x010a
        /*077a*/ 	.byte	0xff
	.zero		1


	//   ....[103]....
        /*077c*/ 	.word	0x00005b20
        /*0780*/ 	.word	0x00000000
        /*0784*/ 	.word	0x00000000
        /*0788*/ 	.short	0x0101
        /*078a*/ 	.byte	0xff
	.zero		1


	//   ....[104]....
        /*078c*/ 	.word	0x000066a0
        /*0790*/ 	.word	0x000000ff
        /*0794*/ 	.word	0x00000090
        /*0798*/ 	.short	0x010a
        /*079a*/ 	.byte	0x2c
	.zero		1


	//   ....[105]....
        /*079c*/ 	.word	0x000066f0
        /*07a0*/ 	.word	0x00000065
        /*07a4*/ 	.word	0x00000100
        /*07a8*/ 	.short	0x010a
        /*07aa*/ 	.byte	0xff
	.zero		1


	//   ....[106]....
        /*07ac*/ 	.word	0x00006810
        /*07b0*/ 	.word	0x000000ff
        /*07b4*/ 	.word	0x00000090
        /*07b8*/ 	.short	0x010a
        /*07ba*/ 	.byte	0x2c
	.zero		1


	//   ....[107]....
        /*07bc*/ 	.word	0x00006910
        /*07c0*/ 	.word	0x00000065
        /*07c4*/ 	.word	0x00000100
        /*07c8*/ 	.short	0x010a
        /*07ca*/ 	.byte	0xff
	.zero		1


	//   ....[108]....
        /*07cc*/ 	.word	0x00007410
        /*07d0*/ 	.word	0x00000000
        /*07d4*/ 	.word	0x00000000
        /*07d8*/ 	.short	0x0101
        /*07da*/ 	.byte	0xff
	.zero		1


	//   ....[109]....
        /*07dc*/ 	.word	0x00007420
        /*07e0*/ 	.word	0x00000003
        /*07e4*/ 	.word	0x00000090
        /*07e8*/ 	.short	0x010a
        /*07ea*/ 	.byte	0xff
	.zero		1


	//   ....[110]....
        /*07ec*/ 	.word	0x000074f0
        /*07f0*/ 	.word	0x00000003
        /*07f4*/ 	.word	0x00000090
        /*07f8*/ 	.short	0x010a
        /*07fa*/ 	.byte	0xff
	.zero		1


	//   ....[111]....
        /*07fc*/ 	.word	0x00008070
        /*0800*/ 	.word	0x0000003f
        /*0804*/ 	.word	0x00000000
        /*0808*/ 	.short	0x0101
        /*080a*/ 	.byte	0xff
	.zero		1


	//   ....[112]....
        /*080c*/ 	.word	0x00008090
        /*0810*/ 	.word	0x0000006d
        /*0814*/ 	.word	0x00000090
        /*0818*/ 	.short	0x010a
        /*081a*/ 	.byte	0xff
	.zero		1


	//   ....[113]....
        /*081c*/ 	.word	0x00008150
        /*0820*/ 	.word	0x0000006d
        /*0824*/ 	.word	0x00000090
        /*0828*/ 	.short	0x010a
        /*082a*/ 	.byte	0xff
	.zero		1


	//   ....[114]....
        /*082c*/ 	.word	0x00008cc0
        /*0830*/ 	.word	0x0000003f
        /*0834*/ 	.word	0x00000000
        /*0838*/ 	.short	0x0101
        /*083a*/ 	.byte	0xff
	.zero		1


	//   ....[115]....
        /*083c*/ 	.word	0x00008ce0
        /*0840*/ 	.word	0x0000006e
        /*0844*/ 	.word	0x00000090
        /*0848*/ 	.short	0x010a
        /*084a*/ 	.byte	0xff
	.zero		1


	//   ....[116]....
        /*084c*/ 	.word	0x00008da0
        /*0850*/ 	.word	0x0000006e
        /*0854*/ 	.word	0x00000090
        /*0858*/ 	.short	0x010a
        /*085a*/ 	.byte	0xff
	.zero		1


	//   ....[117]....
        /*085c*/ 	.word	0x000091e0
        /*0860*/ 	.word	0x000000ff
        /*0864*/ 	.word	0x00000000
        /*0868*/ 	.short	0x0101
        /*086a*/ 	.byte	0x04
	.zero		1


	//   ....[118]....
        /*086c*/ 	.word	0x00009980
        /*0870*/ 	.word	0x00000003
        /*0874*/ 	.word	0x00000000
        /*0878*/ 	.short	0x0101
        /*087a*/ 	.byte	0xff
	.zero		1


	//   ....[119]....
        /*087c*/ 	.word	0x00009c40
        /*0880*/ 	.word	0x000000ff
        /*0884*/ 	.word	0x00000000
        /*0888*/ 	.short	0x0101
        /*088a*/ 	.byte	0x06
	.zero		1


	//   ....[120]....
        /*088c*/ 	.word	0x00009c60
        /*0890*/ 	.word	0x00000000
        /*0894*/ 	.word	0x00000150
        /*0898*/ 	.short	0x010a
        /*089a*/ 	.byte	0xff
	.zero		1


	//   ....[121]....
        /*089c*/ 	.word	0x00009cc0
        /*08a0*/ 	.word	0x00000000
        /*08a4*/ 	.word	0x00000048
        /*08a8*/ 	.short	0x010a
        /*08aa*/ 	.byte	0xff
	.zero		1


	//   ....[122]....
        /*08ac*/ 	.word	0x00009d20
        /*08b0*/ 	.word	0x00000000
        /*08b4*/ 	.word	0x00000048
        /*08b8*/ 	.short	0x010a
        /*08ba*/ 	.byte	0xff
	.zero		1


	//   ....[123]....
        /*08bc*/ 	.word	0x00009d70
        /*08c0*/ 	.word	0x00000003
        /*08c4*/ 	.word	0x000000e0
        /*08c8*/ 	.short	0x010a
        /*08ca*/ 	.byte	0xff
	.zero		1


	//   ....[124]....
        /*08cc*/ 	.word	0x00009dd0
        /*08d0*/ 	.word	0x00000000
        /*08d4*/ 	.word	0x00000000
        /*08d8*/ 	.short	0x010a
        /*08da*/ 	.byte	0xff
	.zero		1


	//   ....[125]....
        /*08dc*/ 	.word	0x00009e30
        /*08e0*/ 	.word	0x00000000
        /*08e4*/ 	.word	0x00000000
        /*08e8*/ 	.short	0x010a
        /*08ea*/ 	.byte	0xff
	.zero		1


	//   ....[126]....
        /*08ec*/ 	.word	0x00009e90
        /*08f0*/ 	.word	0x00000000
        /*08f4*/ 	.word	0x00000000
        /*08f8*/ 	.short	0x010a
        /*08fa*/ 	.byte	0xff
	.zero		1


	//   ....[127]....
        /*08fc*/ 	.word	0x00009ef0
        /*0900*/ 	.word	0x00000000
        /*0904*/ 	.word	0x00000000
        /*0908*/ 	.short	0x010a
        /*090a*/ 	.byte	0xff
	.zero		1


	//   ....[128]....
        /*090c*/ 	.word	0x00009f50
        /*0910*/ 	.word	0x00000000
        /*0914*/ 	.word	0x00000000
        /*0918*/ 	.short	0x010a
        /*091a*/ 	.byte	0xff
	.zero		1


	//   ....[129]....
        /*091c*/ 	.word	0x00009fb0
        /*0920*/ 	.word	0x00000000
        /*0924*/ 	.word	0x00000000
        /*0928*/ 	.short	0x010a
        /*092a*/ 	.byte	0xff
	.zero		1


	//   ....[130]....
        /*092c*/ 	.word	0x0000a010
        /*0930*/ 	.word	0x00000000
        /*0934*/ 	.word	0x00000000
        /*0938*/ 	.short	0x010a
        /*093a*/ 	.byte	0xff
	.zero		1


	//   ....[131]....
        /*093c*/ 	.word	0x0000a070
        /*0940*/ 	.word	0x00000000
        /*0944*/ 	.word	0x00000000
        /*0948*/ 	.short	0x010a
        /*094a*/ 	.byte	0xff
	.zero		1


	//   ....[132]....
        /*094c*/ 	.word	0x0000a0c0
        /*0950*/ 	.word	0x00000002
        /*0954*/ 	.word	0x00000140
        /*0958*/ 	.short	0x010a
        /*095a*/ 	.byte	0xff
	.zero		1


	//   ....[133]....
        /*095c*/ 	.word	0x0000a120
        /*0960*/ 	.word	0x00000002
        /*0964*/ 	.word	0x000000f0
        /*0968*/ 	.short	0x010a
        /*096a*/ 	.byte	0xff
	.zero		1


	//   ....[134]....
        /*096c*/ 	.word	0x0000a170
        /*0970*/ 	.word	0x00000002
        /*0974*/ 	.word	0x000000e0
        /*0978*/ 	.short	0x010a
        /*097a*/ 	.byte	0xff
	.zero		1


	//   ....[135]....
        /*097c*/ 	.word	0x0000a1d0
        /*0980*/ 	.word	0x00000000
        /*0984*/ 	.word	0x000000f0
        /*0988*/ 	.short	0x010a
        /*098a*/ 	.byte	0xff
	.zero		1


	//   ....[136]....
        /*098c*/ 	.word	0x0000a220
        /*0990*/ 	.word	0x00000000
        /*0994*/ 	.word	0x000000e0
        /*0998*/ 	.short	0x010a
        /*099a*/ 	.byte	0xff
	.zero		1


	//   ....[137]....
        /*099c*/ 	.word	0x0000a280
        /*09a0*/ 	.word	0x00000003
        /*09a4*/ 	.word	0x00000120
        /*09a8*/ 	.short	0x010a
        /*09aa*/ 	.byte	0xff
	.zero		1


	//   ....[138]....
        /*09ac*/ 	.word	0x0000a2e0
        /*09b0*/ 	.word	0x00000000
        /*09b4*/ 	.word	0x00000000
        /*09b8*/ 	.short	0x010a
        /*09ba*/ 	.byte	0xff
	.zero		1


	//   ....[139]....
        /*09bc*/ 	.word	0x0000a340
        /*09c0*/ 	.word	0x00000000
        /*09c4*/ 	.word	0x00000000
        /*09c8*/ 	.short	0x010a
        /*09ca*/ 	.byte	0xff
	.zero		1


	//   ....[140]....
        /*09cc*/ 	.word	0x0000a3a0
        /*09d0*/ 	.word	0x00000000
        /*09d4*/ 	.word	0x00000000
        /*09d8*/ 	.short	0x010a
        /*09da*/ 	.byte	0xff
	.zero		1


	//   ....[141]....
        /*09dc*/ 	.word	0x0000a400
        /*09e0*/ 	.word	0x00000000
        /*09e4*/ 	.word	0x00000000
        /*09e8*/ 	.short	0x010a
        /*09ea*/ 	.byte	0xff
	.zero		1


	//   ....[142]....
        /*09ec*/ 	.word	0x0000a460
        /*09f0*/ 	.word	0x00000000
        /*09f4*/ 	.word	0x00000000
        /*09f8*/ 	.short	0x010a
        /*09fa*/ 	.byte	0xff
	.zero		1


	//   ....[143]....
        /*09fc*/ 	.word	0x0000a4b0
        /*0a00*/ 	.word	0x0000000c
        /*0a04*/ 	.word	0x000000e0
        /*0a08*/ 	.short	0x010a
        /*0a0a*/ 	.byte	0xff
	.zero		1


	//   ....[144]....
        /*0a0c*/ 	.word	0x0000a510
        /*0a10*/ 	.word	0x00000000
        /*0a14*/ 	.word	0x000000d8
        /*0a18*/ 	.short	0x010a
        /*0a1a*/ 	.byte	0xff
	.zero		1


	//   ....[145]....
        /*0a1c*/ 	.word	0x0000a570
        /*0a20*/ 	.word	0x00000000
        /*0a24*/ 	.word	0x000000b0
        /*0a28*/ 	.short	0x010a
        /*0a2a*/ 	.byte	0xff
	.zero		1


	//   ....[146]....
        /*0a2c*/ 	.word	0x0000a5d0
        /*0a30*/ 	.word	0x00000000
        /*0a34*/ 	.word	0x000000b8
        /*0a38*/ 	.short	0x010a
        /*0a3a*/ 	.byte	0xff
	.zero		1


	//   ....[147]....
        /*0a3c*/ 	.word	0x0000a630
        /*0a40*/ 	.word	0x00000000
        /*0a44*/ 	.word	0x000000c0
        /*0a48*/ 	.short	0x010a
        /*0a4a*/ 	.byte	0xff
	.zero		1


	//   ....[148]....
        /*0a4c*/ 	.word	0x0000a690
        /*0a50*/ 	.word	0x00000000
        /*0a54*/ 	.word	0x000000c8
        /*0a58*/ 	.short	0x010a
        /*0a5a*/ 	.byte	0xff
	.zero		1


	//   ....[149]....
        /*0a5c*/ 	.word	0x0000a6f0
        /*0a60*/ 	.word	0x00000000
        /*0a64*/ 	.word	0x000000b0
        /*0a68*/ 	.short	0x010a
        /*0a6a*/ 	.byte	0xff
	.zero		1


	//   ....[150]....
        /*0a6c*/ 	.word	0x0000a750
        /*0a70*/ 	.word	0x00000000
        /*0a74*/ 	.word	0x000000b8
        /*0a78*/ 	.short	0x010a
        /*0a7a*/ 	.byte	0xff
	.zero		1


	//   ....[151]....
        /*0a7c*/ 	.word	0x0000a7b0
        /*0a80*/ 	.word	0x00000000
        /*0a84*/ 	.word	0x000000c0
        /*0a88*/ 	.short	0x010a
        /*0a8a*/ 	.byte	0xff
	.zero		1


	//   ....[152]....
        /*0a8c*/ 	.word	0x0000a800
        /*0a90*/ 	.word	0x00000003
        /*0a94*/ 	.word	0x000000e0
        /*0a98*/ 	.short	0x010a
        /*0a9a*/ 	.byte	0xff
	.zero		1


	//   ....[153]....
        /*0a9c*/ 	.word	0x0000a860
        /*0aa0*/ 	.word	0x00000000
        /*0aa4*/ 	.word	0x00000090
        /*0aa8*/ 	.short	0x010a
        /*0aaa*/ 	.byte	0xff
	.zero		1


	//   ....[154]....
        /*0aac*/ 	.word	0x0000a8b0
        /*0ab0*/ 	.word	0x00000065
        /*0ab4*/ 	.word	0x00000100
        /*0ab8*/ 	.short	0x010a
        /*0aba*/ 	.byte	0xff
	.zero		1


	//   ....[155]....
        /*0abc*/ 	.word	0x0000a900
        /*0ac0*/ 	.word	0x00000003
        /*0ac4*/ 	.word	0x00000090
        /*0ac8*/ 	.short	0x010a
        /*0aca*/ 	.byte	0xff
	.zero		1


	//   ....[156]....
        /*0acc*/ 	.word	0x0000a950
        /*0ad0*/ 	.word	0x0000006d
        /*0ad4*/ 	.word	0x00000090
        /*0ad8*/ 	.short	0x010a
        /*0ada*/ 	.byte	0xff
	.zero		1


	//   ....[157]....
        /*0adc*/ 	.word	0x0000a9a0
        /*0ae0*/ 	.word	0x0000006e
        /*0ae4*/ 	.word	0x00000090
        /*0ae8*/ 	.short	0x010a
        /*0aea*/ 	.byte	0xff
	.zero		1


	//----- nvinfo : EIATTR_NUM_MBARRIERS
	.align		4
.L_47:
        /*0aec*/ 	.byte	0x03, 0x38
        /*0aee*/ 	.short	0x002c


	//----- nvinfo : EIATTR_EXIT_INSTR_OFFSETS
	.align		4
        /*0af0*/ 	.byte	0x04, 0x1c
        /*0af2*/ 	.short	(.L_49 - .L_48)


	//   ....[0]....
.L_48:
        /*0af4*/ 	.word	0x000030e0


	//   ....[1]....
        /*0af8*/ 	.word	0x000035f0


	//   ....[2]....
        /*0afc*/ 	.word	0x00003650


	//   ....[3]....
        /*0b00*/ 	.word	0x000044f0


	//   ....[4]....
        /*0b04*/ 	.word	0x00005670


	//   ....[5]....
        /*0b08*/ 	.word	0x000056b0


	//   ....[6]....
        /*0b0c*/ 	.word	0x00009b30


	//   ....[7]....
        /*0b10*/ 	.word	0x00009ba0


	//   ....[8]....
        /*0b14*/ 	.word	0x00009bd0


	//   ....[9]....
        /*0b18*/ 	.word	0x00009c50


	//----- nvinfo : EIATTR_MAX_THREADS
	.align		4
.L_49:
        /*0b1c*/ 	.byte	0x04, 0x05
        /*0b1e*/ 	.short	(.L_51 - .L_50)
.L_50:
        /*0b20*/ 	.word	0x00000100
        /*0b24*/ 	.word	0x00000001
        /*0b28*/ 	.word	0x00000001


	//----- nvinfo : EIATTR_CRS_STACK_SIZE
	.align		4
.L_51:
        /*0b2c*/ 	.byte	0x04, 0x1e
        /*0b2e*/ 	.short	(.L_53 - .L_52)
.L_52:
        /*0b30*/ 	.word	0x00000000


	//----- nvinfo : EIATTR_CBANK_PARAM_SIZE
	.align		4
.L_53:
        /*0b34*/ 	.byte	0x03, 0x19
        /*0b36*/ 	.short	0x0800


	//----- nvinfo : EIATTR_PARAM_CBANK
	.align		4
        /*0b38*/ 	.byte	0x04, 0x0a
        /*0b3a*/ 	.short	(.L_55 - .L_54)
	.align		4
.L_54:
        /*0b3c*/ 	.word	index@(.nv.constant0._ZN7cutlass13device_kernelINS_4gemm6kernel13GemmUniversalIN4cute5tupleIJiiiiEEENS1_10collective13CollectiveMmaINS1_35MainloopSm100TmaUmmaWarpSpecializedILi9ELi2ELi4ENS5_IJNS4_1CILi4EEESB_NSA_ILi1EEEEEEEENS5_IJNSA_ILi64EEENSA_ILi256EEENSA_ILi32EEEEEENS_10bfloat16_tENS5_IJlSC_lEEESJ_SK_NS4_8TiledMMAINS4_8MMA_AtomIJNS4_20SM100_MMA_F16BF16_SSISJ_SJ_fLi64ELi256ELNS4_4UMMA5MajorE0ELSP_0ELNSO_7ScaleInE0ELSQ_0EEEEEENS4_6LayoutINS5_IJSC_SC_SC_EEENS5_IJNSA_ILi0EEESV_SV_EEEEENS5_IJNS4_10UnderscoreESY_SY_EEEEENS4_23SM90_TMA_LOAD_MULTICASTENS4_14ComposedLayoutINS4_7SwizzleILi2ELi4ELi3EEENS4_18smem_ptr_flag_bitsILi16EEENST_INS5_IJNSA_ILi8EEESH_EEENS5_IJSH_SC_EEEEEEEvNS4_8identityES11_S1B_vS1C_EENS_8epilogue10collective18CollectiveEpilogueINS1E_23Sm100TmaWarpSpecializedILi4ELi2ELi32ELb1ELb0EEEJSI_NS5_IJNST_ISF_SC_EES1J_EEESJ_SK_SJ_SK_NS1E_6fusion15FusionCallbacksIS1I_NS1L_17LinearCombinationISJ_fSJ_fLNS_15FloatRoundStyleE2EEESI_S1K_JEEENS4_5SM1004TMEM4LOAD26SM100_TMEM_LOAD_16dp256b8xENS4_13SM90_TMA_LOADENS12_INS13_ILi3ELi4ELi3EEES16_NST_INS5_IJS17_SF_EEENS5_IJSF_SC_EEEEEEENS4_17SM75_U32x4_LDSM_NENS4_14SM90_TMA_STOREES20_NS4_17SM90_U32x4_STSM_NENS4_39AutoVectorizingCopyWithAssumedAlignmentILi128EEEEEEvvEEEEvNT_6ParamsE)
        /*0b40*/ 	.short	0x0380
        /*0b42*/ 	.short	0x0800


	//----- nvinfo : EIATTR_SW_WAR
	.align		4
.L_55:
        /*0b44*/ 	.byte	0x04, 0x36
        /*0b46*/ 	.short	(.L_57 - .L_56)
.L_56:
        /*0b48*/ 	.word	0x00000008
.L_57:


//--------------------- .nv.callgraph             --------------------------
	.section	.nv.callgraph,"",@"SHT_CUDA_CALLGRAPH"
	.align	4
	.sectionentsize	8
	.align		4
        /*0000*/ 	.word	0x00000000
	.align		4
        /*0004*/ 	.word	0xffffffff
	.align		4
        /*0008*/ 	.word	index@(_ZN7cutlass13device_kernelINS_4gemm6kernel13GemmUniversalIN4cute5tupleIJiiiiEEENS1_10collective13CollectiveMmaINS1_35MainloopSm100TmaUmmaWarpSpecializedILi9ELi2ELi4ENS5_IJNS4_1CILi4EEESB_NSA_ILi1EEEEEEEENS5_IJNSA_ILi64EEENSA_ILi256EEENSA_ILi32EEEEEENS_10bfloat16_tENS5_IJlSC_lEEESJ_SK_NS4_8TiledMMAINS4_8MMA_AtomIJNS4_20SM100_MMA_F16BF16_SSISJ_SJ_fLi64ELi256ELNS4_4UMMA5MajorE0ELSP_0ELNSO_7ScaleInE0ELSQ_0EEEEEENS4_6LayoutINS5_IJSC_SC_SC_EEENS5_IJNSA_ILi0EEESV_SV_EEEEENS5_IJNS4_10UnderscoreESY_SY_EEEEENS4_23SM90_TMA_LOAD_MULTICASTENS4_14ComposedLayoutINS4_7SwizzleILi2ELi4ELi3EEENS4_18smem_ptr_flag_bitsILi16EEENST_INS5_IJNSA_ILi8EEESH_EEENS5_IJSH_SC_EEEEEEEvNS4_8identityES11_S1B_vS1C_EENS_8epilogue10collective18CollectiveEpilogueINS1E_23Sm100TmaWarpSpecializedILi4ELi2ELi32ELb1ELb0EEEJSI_NS5_IJNST_ISF_SC_EES1J_EEESJ_SK_SJ_SK_NS1E_6fusion15FusionCallbacksIS1I_NS1L_17LinearCombinationISJ_fSJ_fLNS_15FloatRoundStyleE2EEESI_S1K_JEEENS4_5SM1004TMEM4LOAD26SM100_TMEM_LOAD_16dp256b8xENS4_13SM90_TMA_LOADENS12_INS13_ILi3ELi4ELi3EEES16_NST_INS5_IJS17_SF_EEENS5_IJSF_SC_EEEEEEENS4_17SM75_U32x4_LDSM_NENS4_14SM90_TMA_STOREES20_NS4_17SM90_U32x4_STSM_NENS4_39AutoVectorizingCopyWithAssumedAlignmentILi128EEEEEEvvEEEEvNT_6ParamsE)
	.align		4
        /*000c*/ 	.word	index@(__assertfail)
	.align		4
        /*0010*/ 	.word	0x00000000
	.align		4
        /*0014*/ 	.word	0xfffffffe
	.align		4
        /*0018*/ 	.word	0x00000000
	.align		4
        /*001c*/ 	.word	0xfffffffd
	.align		4
        /*0020*/ 	.word	0x00000000
	.align		4
        /*0024*/ 	.word	0xfffffffc


//--------------------- .nv.constant4             --------------------------
	.section	.nv.constant4,"a",@progbits
	.align	8
	.align		8
.nv.constant4:
        /*0000*/ 	.dword	__assertfail
	.align		8
        /*0008*/ 	.dword	__unnamed_1
	.align		8
        /*0010*/ 	.dword	__unnamed_2
	.align		8
        /*0018*/ 	.dword	_ZN40_INTERNAL_696acac7_4_k_cu_f64d452a_193104cuda3std3__45__cpo5beginE
	.align		8
        /*0020*/ 	.dword	_ZN40_INTERNAL_696acac7_4_k_cu_f64d452a_193104cuda3std3__45__cpo3endE
	.align		8
        /*0028*/ 	.dword	_ZN40_INTERNAL_696acac7_4_k_cu_f64d452a_193104cuda3std3__45__cpo6cbeginE
	.align		8
        /*0030*/ 	.dword	_ZN40_INTERNAL_696acac7_4_k_cu_f64d452a_193104cuda3std3__45__cpo4cendE
	.align		8
        /*0038*/ 	.dword	_ZN40_INTERNAL_696acac7_4_k_cu_f64d452a_193104cuda3std3__442_GLOBAL__N__696acac7_4_k_cu_f64d452a_193106ignoreE
	.align		8
        /*0040*/ 	.dword	_ZN40_INTERNAL_696acac7_4_k_cu_f64d452a_193104cuda3std3__419piecewise_constructE
	.align		8
        /*0048*/ 	.dword	_ZN40_INTERNAL_696acac7_4_k_cu_f64d452a_193104cuda3std3__48in_placeE
	.align		8
        /*0050*/ 	.dword	_ZN40_INTERNAL_696acac7_4_k_cu_f64d452a_193104cuda3std6ranges3__45__cpo4swapE
	.align		8
        /*0058*/ 	.dword	_ZN40_INTERNAL_696acac7_4_k_cu_f64d452a_193104cuda3std6ranges3__45__cpo9iter_moveE
	.align		8
        /*0060*/ 	.dword	_ZN40_INTERNAL_696acac7_4_k_cu_f64d452a_193104cute7productE
	.align		8
        /*0068*/ 	.dword	_ZN40_INTERNAL_696acac7_4_k_cu_f64d452a_193104cute1_E
	.align		8
        /*0070*/ 	.dword	$str$25
	.align		8
        /*0078*/ 	.dword	$str$26
	.align		8
        /*0080*/ 	.dword	$str$27
	.align		8
        /*0088*/ 	.dword	$str$28


//--------------------- .text._ZN7cutlass13device_kernelINS_4gemm6kernel13GemmUniversalIN4cute5tupleIJiiiiEEENS1_10collective13CollectiveMmaINS1_35MainloopSm100TmaUmmaWarpSpecializedILi9ELi2ELi4ENS5_IJNS4_1CILi4EEESB_NSA_ILi1EEEEEEEENS5_IJNSA_ILi64EEENSA_ILi256EEENSA_ILi32EEEEEENS_10bfloat16_tENS5_IJlSC_lEEESJ_SK_NS4_8TiledMMAINS4_8MMA_AtomIJNS4_20SM100_MMA_F16BF16_SSISJ_SJ_fLi64ELi256ELNS4_4UMMA5MajorE0ELSP_0ELNSO_7ScaleInE0ELSQ_0EEEEEENS4_6LayoutINS5_IJSC_SC_SC_EEENS5_IJNSA_ILi0EEESV_SV_EEEEENS5_IJNS4_10UnderscoreESY_SY_EEEEENS4_23SM90_TMA_LOAD_MULTICASTENS4_14ComposedLayoutINS4_7SwizzleILi2ELi4ELi3EEENS4_18smem_ptr_flag_bitsILi16EEENST_INS5_IJNSA_ILi8EEESH_EEENS5_IJSH_SC_EEEEEEEvNS4_8identityES11_S1B_vS1C_EENS_8epilogue10collective18CollectiveEpilogueINS1E_23Sm100TmaWarpSpecializedILi4ELi2ELi32ELb1ELb0EEEJSI_NS5_IJNST_ISF_SC_EES1J_EEESJ_SK_SJ_SK_NS1E_6fusion15FusionCallbacksIS1I_NS1L_17LinearCombinationISJ_fSJ_fLNS_15FloatRoundStyleE2EEESI_S1K_JEEENS4_5SM1004TMEM4LOAD26SM100_TMEM_LOAD_16dp256b8xENS4_13SM90_TMA_LOADENS12_INS13_ILi3ELi4ELi3EEES16_NST_INS5_IJS17_SF_EEENS5_IJSF_SC_EEEEEEENS4_17SM75_U32x4_LDSM_NENS4_14SM90_TMA_STOREES20_NS4_17SM90_U32x4_STSM_NENS4_39AutoVectorizingCopyWithAssumedAlignmentILi128EEEEEEvvEEEEvNT_6ParamsE --------------------------
	.section	.text._ZN7cutlass13device_kernelINS_4gemm6kernel13GemmUniversalIN4cute5tupleIJiiiiEEENS1_10collective13CollectiveMmaINS1_35MainloopSm100TmaUmmaWarpSpecializedILi9ELi2ELi4ENS5_IJNS4_1CILi4EEESB_NSA_ILi1EEEEEEEENS5_IJNSA_ILi64EEENSA_ILi256EEENSA_ILi32EEEEEENS_10bfloat16_tENS5_IJlSC_lEEESJ_SK_NS4_8TiledMMAINS4_8MMA_AtomIJNS4_20SM100_MMA_F16BF16_SSISJ_SJ_fLi64ELi256ELNS4_4UMMA5MajorE0ELSP_0ELNSO_7ScaleInE0ELSQ_0EEEEEENS4_6LayoutINS5_IJSC_SC_SC_EEENS5_IJNSA_ILi0EEESV_SV_EEEEENS5_IJNS4_10UnderscoreESY_SY_EEEEENS4_23SM90_TMA_LOAD_MULTICASTENS4_14ComposedLayoutINS4_7SwizzleILi2ELi4ELi3EEENS4_18smem_ptr_flag_bitsILi16EEENST_INS5_IJNSA_ILi8EEESH_EEENS5_IJSH_SC_EEEEEEEvNS4_8identityES11_S1B_vS1C_EENS_8epilogue10collective18CollectiveEpilogueINS1E_23Sm100TmaWarpSpecializedILi4ELi2ELi32ELb1ELb0EEEJSI_NS5_IJNST_ISF_SC_EES1J_EEESJ_SK_SJ_SK_NS1E_6fusion15FusionCallbacksIS1I_NS1L_17LinearCombinationISJ_fSJ_fLNS_15FloatRoundStyleE2EEESI_S1K_JEEENS4_5SM1004TMEM4LOAD26SM100_TMEM_LOAD_16dp256b8xENS4_13SM90_TMA_LOADENS12_INS13_ILi3ELi4ELi3EEES16_NST_INS5_IJS17_SF_EEENS5_IJSF_SC_EEEEEEENS4_17SM75_U32x4_LDSM_NENS4_14SM90_TMA_STOREES20_NS4_17SM90_U32x4_STSM_NENS4_39AutoVectorizingCopyWithAssumedAlignmentILi128EEEEEEvvEEEEvNT_6ParamsE,"ax",@progbits
	.align	128
.text._ZN7cutlass13device_kernelINS_4gemm6kernel13GemmUniversalIN4cute5tupleIJiiiiEEENS1_10collective13CollectiveMmaINS1_35MainloopSm100TmaUmmaWarpSpecializedILi9ELi2ELi4ENS5_IJNS4_1CILi4EEESB_NSA_ILi1EEEEEEEENS5_IJNSA_ILi64EEENSA_ILi256EEENSA_ILi32EEEEEENS_10bfloat16_tENS5_IJlSC_lEEESJ_SK_NS4_8TiledMMAINS4_8MMA_AtomIJNS4_20SM100_MMA_F16BF16_SSISJ_SJ_fLi64ELi256ELNS4_4UMMA5MajorE0ELSP_0ELNSO_7ScaleInE0ELSQ_0EEEEEENS4_6LayoutINS5_IJSC_SC_SC_EEENS5_IJNSA_ILi0EEESV_SV_EEEEENS5_IJNS4_10UnderscoreESY_SY_EEEEENS4_23SM90_TMA_LOAD_MULTICASTENS4_14ComposedLayoutINS4_7SwizzleILi2ELi4ELi3EEENS4_18smem_ptr_flag_bitsILi16EEENST_INS5_IJNSA_ILi8EEESH_EEENS5_IJSH_SC_EEEEEEEvNS4_8identityES11_S1B_vS1C_EENS_8epilogue10collective18CollectiveEpilogueINS1E_23Sm100TmaWarpSpecializedILi4ELi2ELi32ELb1ELb0EEEJSI_NS5_IJNST_ISF_SC_EES1J_EEESJ_SK_SJ_SK_NS1E_6fusion15FusionCallbacksIS1I_NS1L_17LinearCombinationISJ_fSJ_fLNS_15FloatRoundStyleE2EEESI_S1K_JEEENS4_5SM1004TMEM4LOAD26SM100_TMEM_LOAD_16dp256b8xENS4_13SM90_TMA_LOADENS12_INS13_ILi3ELi4ELi3EEES16_NST_INS5_IJS17_SF_EEENS5_IJSF_SC_EEEEEEENS4_17SM75_U32x4_LDSM_NENS4_14SM90_TMA_STOREES20_NS4_17SM90_U32x4_STSM_NENS4_39AutoVectorizingCopyWithAssumedAlignmentILi128EEEEEEvvEEEEvNT_6ParamsE:
        .type           _ZN7cutlass13device_kernelINS_4gemm6kernel13GemmUniversalIN4cute5tupleIJiiiiEEENS1_10collective13CollectiveMmaINS1_35MainloopSm100TmaUmmaWarpSpecializedILi9ELi2ELi4ENS5_IJNS4_1CILi4EEESB_NSA_ILi1EEEEEEEENS5_IJNSA_ILi64EEENSA_ILi256EEENSA_ILi32EEEEEENS_10bfloat16_tENS5_IJlSC_lEEESJ_SK_NS4_8TiledMMAINS4_8MMA_AtomIJNS4_20SM100_MMA_F16BF16_SSISJ_SJ_fLi64ELi256ELNS4_4UMMA5MajorE0ELSP_0ELNSO_7ScaleInE0ELSQ_0EEEEEENS4_6LayoutINS5_IJSC_SC_SC_EEENS5_IJNSA_ILi0EEESV_SV_EEEEENS5_IJNS4_10UnderscoreESY_SY_EEEEENS4_23SM90_TMA_LOAD_MULTICASTENS4_14ComposedLayoutINS4_7SwizzleILi2ELi4ELi3EEENS4_18smem_ptr_flag_bitsILi16EEENST_INS5_IJNSA_ILi8EEESH_EEENS5_IJSH_SC_EEEEEEEvNS4_8identityES11_S1B_vS1C_EENS_8epilogue10collective18CollectiveEpilogueINS1E_23Sm100TmaWarpSpecializedILi4ELi2ELi32ELb1ELb0EEEJSI_NS5_IJNST_ISF_SC_EES1J_EEESJ_SK_SJ_SK_NS1E_6fusion15FusionCallbacksIS1I_NS1L_17LinearCombinationISJ_fSJ_fLNS_15FloatRoundStyleE2EEESI_S1K_JEEENS4_5SM1004TMEM4LOAD26SM100_TMEM_LOAD_16dp256b8xENS4_13SM90_TMA_LOADENS12_INS13_ILi3ELi4ELi3EEES16_NST_INS5_IJS17_SF_EEENS5_IJSF_SC_EEEEEEENS4_17SM75_U32x4_LDSM_NENS4_14SM90_TMA_STOREES20_NS4_17SM90_U32x4_STSM_NENS4_39AutoVectorizingCopyWithAssumedAlignmentILi128EEEEEEvvEEEEvNT_6ParamsE,@function
        .size           _ZN7cutlass13device_kernelINS_4gemm6kernel13GemmUniversalIN4cute5tupleIJiiiiEEENS1_10collective13CollectiveMmaINS1_35MainloopSm100TmaUmmaWarpSpecializedILi9ELi2ELi4ENS5_IJNS4_1CILi4EEESB_NSA_ILi1EEEEEEEENS5_IJNSA_ILi64EEENSA_ILi256EEENSA_ILi32EEEEEENS_10bfloat16_tENS5_IJlSC_lEEESJ_SK_NS4_8TiledMMAINS4_8MMA_AtomIJNS4_20SM100_MMA_F16BF16_SSISJ_SJ_fLi64ELi256ELNS4_4UMMA5MajorE0ELSP_0ELNSO_7ScaleInE0ELSQ_0EEEEEENS4_6LayoutINS5_IJSC_SC_SC_EEENS5_IJNSA_ILi0EEESV_SV_EEEEENS5_IJNS4_10UnderscoreESY_SY_EEEEENS4_23SM90_TMA_LOAD_MULTICASTENS4_14ComposedLayoutINS4_7SwizzleILi2ELi4ELi3EEENS4_18smem_ptr_flag_bitsILi16EEENST_INS5_IJNSA_ILi8EEESH_EEENS5_IJSH_SC_EEEEEEEvNS4_8identityES11_S1B_vS1C_EENS_8epilogue10collective18CollectiveEpilogueINS1E_23Sm100TmaWarpSpecializedILi4ELi2ELi32ELb1ELb0EEEJSI_NS5_IJNST_ISF_SC_EES1J_EEESJ_SK_SJ_SK_NS1E_6fusion15FusionCallbacksIS1I_NS1L_17LinearCombinationISJ_fSJ_fLNS_15FloatRoundStyleE2EEESI_S1K_JEEENS4_5SM1004TMEM4LOAD26SM100_TMEM_LOAD_16dp256b8xENS4_13SM90_TMA_LOADENS12_INS13_ILi3ELi4ELi3EEES16_NST_INS5_IJS17_SF_EEENS5_IJSF_SC_EEEEEEENS4_17SM75_U32x4_LDSM_NENS4_14SM90_TMA_STOREES20_NS4_17SM90_U32x4_STSM_NENS4_39AutoVectorizingCopyWithAssumedAlignmentILi128EEEEEEvvEEEEvNT_6ParamsE,(.L_x_199 - _ZN7cutlass13device_kernelINS_4gemm6kernel13GemmUniversalIN4cute5tupleIJiiiiEEENS1_10collective13CollectiveMmaINS1_35MainloopSm100TmaUmmaWarpSpecializedILi9ELi2ELi4ENS5_IJNS4_1CILi4EEESB_NSA_ILi1EEEEEEEENS5_IJNSA_ILi64EEENSA_ILi256EEENSA_ILi32EEEEEENS_10bfloat16_tENS5_IJlSC_lEEESJ_SK_NS4_8TiledMMAINS4_8MMA_AtomIJNS4_20SM100_MMA_F16BF16_SSISJ_SJ_fLi64ELi256ELNS4_4UMMA5MajorE0ELSP_0ELNSO_7ScaleInE0ELSQ_0EEEEEENS4_6LayoutINS5_IJSC_SC_SC_EEENS5_IJNSA_ILi0EEESV_SV_EEEEENS5_IJNS4_10UnderscoreESY_SY_EEEEENS4_23SM90_TMA_LOAD_MULTICASTENS4_14ComposedLayoutINS4_7SwizzleILi2ELi4ELi3EEENS4_18smem_ptr_flag_bitsILi16EEENST_INS5_IJNSA_ILi8EEESH_EEENS5_IJSH_SC_EEEEEEEvNS4_8identityES11_S1B_vS1C_EENS_8epilogue10collective18CollectiveEpilogueINS1E_23Sm100TmaWarpSpecializedILi4ELi2ELi32ELb1ELb0EEEJSI_NS5_IJNST_ISF_SC_EES1J_EEESJ_SK_SJ_SK_NS1E_6fusion15FusionCallbacksIS1I_NS1L_17LinearCombinationISJ_fSJ_fLNS_15FloatRoundStyleE2EEESI_S1K_JEEENS4_5SM1004TMEM4LOAD26SM100_TMEM_LOAD_16dp256b8xENS4_13SM90_TMA_LOADENS12_INS13_ILi3ELi4ELi3EEES16_NST_INS5_IJS17_SF_EEENS5_IJSF_SC_EEEEEEENS4_17SM75_U32x4_LDSM_NENS4_14SM90_TMA_STOREES20_NS4_17SM90_U32x4_STSM_NENS4_39AutoVectorizingCopyWithAssumedAlignmentILi128EEEEEEvvEEEEvNT_6ParamsE)
        .other          _ZN7cutlass13device_kernelINS_4gemm6kernel13GemmUniversalIN4cute5tupleIJiiiiEEENS1_10collective13CollectiveMmaINS1_35MainloopSm100TmaUmmaWarpSpecializedILi9ELi2ELi4ENS5_IJNS4_1CILi4EEESB_NSA_ILi1EEEEEEEENS5_IJNSA_ILi64EEENSA_ILi256EEENSA_ILi32EEEEEENS_10bfloat16_tENS5_IJlSC_lEEESJ_SK_NS4_8TiledMMAINS4_8MMA_AtomIJNS4_20SM100_MMA_F16BF16_SSISJ_SJ_fLi64ELi256ELNS4_4UMMA5MajorE0ELSP_0ELNSO_7ScaleInE0ELSQ_0EEEEEENS4_6LayoutINS5_IJSC_SC_SC_EEENS5_IJNSA_ILi0EEESV_SV_EEEEENS5_IJNS4_10UnderscoreESY_SY_EEEEENS4_23SM90_TMA_LOAD_MULTICASTENS4_14ComposedLayoutINS4_7SwizzleILi2ELi4ELi3EEENS4_18smem_ptr_flag_bitsILi16EEENST_INS5_IJNSA_ILi8EEESH_EEENS5_IJSH_SC_EEEEEEEvNS4_8identityES11_S1B_vS1C_EENS_8epilogue10collective18CollectiveEpilogueINS1E_23Sm100TmaWarpSpecializedILi4ELi2ELi32ELb1ELb0EEEJSI_NS5_IJNST_ISF_SC_EES1J_EEESJ_SK_SJ_SK_NS1E_6fusion15FusionCallbacksIS1I_NS1L_17LinearCombinationISJ_fSJ_fLNS_15FloatRoundStyleE2EEESI_S1K_JEEENS4_5SM1004TMEM4LOAD26SM100_TMEM_LOAD_16dp256b8xENS4_13SM90_TMA_LOADENS12_INS13_ILi3ELi4ELi3EEES16_NST_INS5_IJS17_SF_EEENS5_IJSF_SC_EEEEEEENS4_17SM75_U32x4_LDSM_NENS4_14SM90_TMA_STOREES20_NS4_17SM90_U32x4_STSM_NENS4_39AutoVectorizingCopyWithAssumedAlignmentILi128EEEEEEvvEEEEvNT_6ParamsE,@"STO_CUDA_ENTRY STV_DEFAULT"
_ZN7cutlass13device_kernelINS_4gemm6kernel13GemmUniversalIN4cute5tupleIJiiiiEEENS1_10collective13CollectiveMmaINS1_35MainloopSm100TmaUmmaWarpSpecializedILi9ELi2ELi4ENS5_IJNS4_1CILi4EEESB_NSA_ILi1EEEEEEEENS5_IJNSA_ILi64EEENSA_ILi256EEENSA_ILi32EEEEEENS_10bfloat16_tENS5_IJlSC_lEEESJ_SK_NS4_8TiledMMAINS4_8MMA_AtomIJNS4_20SM100_MMA_F16BF16_SSISJ_SJ_fLi64ELi256ELNS4_4UMMA5MajorE0ELSP_0ELNSO_7ScaleInE0ELSQ_0EEEEEENS4_6LayoutINS5_IJSC_SC_SC_EEENS5_IJNSA_ILi0EEESV_SV_EEEEENS5_IJNS4_10UnderscoreESY_SY_EEEEENS4_23SM90_TMA_LOAD_MULTICASTENS4_14ComposedLayoutINS4_7SwizzleILi2ELi4ELi3EEENS4_18smem_ptr_flag_bitsILi16EEENST_INS5_IJNSA_ILi8EEESH_EEENS5_IJSH_SC_EEEEEEEvNS4_8identityES11_S1B_vS1C_EENS_8epilogue10collective18CollectiveEpilogueINS1E_23Sm100TmaWarpSpecializedILi4ELi2ELi32ELb1ELb0EEEJSI_NS5_IJNST_ISF_SC_EES1J_EEESJ_SK_SJ_SK_NS1E_6fusion15FusionCallbacksIS1I_NS1L_17LinearCombinationISJ_fSJ_fLNS_15FloatRoundStyleE2EEESI_S1K_JEEENS4_5SM1004TMEM4LOAD26SM100_TMEM_LOAD_16dp256b8xENS4_13SM90_TMA_LOADENS12_INS13_ILi3ELi4ELi3EEES16_NST_INS5_IJS17_SF_EEENS5_IJSF_SC_EEEEEEENS4_17SM75_U32x4_LDSM_NENS4_14SM90_TMA_STOREES20_NS4_17SM90_U32x4_STSM_NENS4_39AutoVectorizingCopyWithAssumedAlignmentILi128EEEEEEvvEEEEvNT_6ParamsE:
[----:B------:R-:W1:Y:S01]  /*0000*/  LDC R1, c[0x0][0x37c] ;  /* 0x0000df00ff017b82 */ /* 0x000e620000000800 */
[----:B------:R-:W2:Y:S01]  /*0010*/  S2R R97, SR_TID.X ;  /* 0x0000000000617919 */ /* 0x000ea20000002100 */
[----:B------:R-:W3:Y:S01]  /*0020*/  LDCU.64 UR8, c[0x0][0x890] ;  /* 0x00011200ff0877ac */ /* 0x000ee20008000a00 */
[----:B------:R-:W-:Y:S02]  /*0030*/  PRMT R85, RZ, 0x7610, R85 ;  /* 0x00007610ff557816 */ /* 0x000fe40000000055 */
[----:B------:R-:W-:Y:S02]  /*0040*/  ELECT P3, URZ, PT ;  /* 0x0000000000ff782f */ /* 0x000fe40003860000 */
[----:B---3--:R-:W-:-:S04]  /*0050*/  ISETP.NE.U32.AND P0, PT, RZ, UR8, PT ;  /* 0x00000008ff007c0c */ /* 0x008fc8000bf05070 */
[----:B------:R-:W-:Y:S02]  /*0060*/  ISETP.NE.AND.EX P1, PT, RZ, UR9, PT, P0 ;  /* 0x00000009ff007c0c */ /* 0x000fe4000bf25300 */
[----:B--2---:R-:W-:-:S05]  /*0070*/  SHF.R.U32.HI R86, RZ, 0x5, R97 ;  /* 0x00000005ff567819 */ /* 0x004fca0000011661 */
[----:B------:R-:W2:Y:S02]  /*0080*/  SHFL.IDX PT, R0, R86, RZ, 0x1f ;  /* 0x00001fff56007589 */ /* 0x000ea400000e0000 */
[----:B--2---:R-:W-:-:S04]  /*0090*/  R2UR UR17, R0 ;  /* 0x00000000001172ca */ /* 0x004fc800000e0000 */
[----:B-1----:R-:W-:Y:S05]  /*00a0*/  @P1 BRA `(.L_x_0) ;  /* 0x0000000000301947 */ /* 0x002fea0003800000 */
[----:B------:R-:W1:Y:S02]  /*00b0*/  LDCU.64 UR4, c[0x0][0x888] ;  /* 0x00011100ff0477ac */ /* 0x000e640008000a00 */
[----:B-1----:R-:W-:-:S04]  /*00c0*/  UISETP.NE.U32.AND UP0, UPT, UR4, URZ, UPT ;  /* 0x000000ff0400728c */ /* 0x002fc8000bf05070 */
[----:B------:R-:W-:-:S09]  /*00d0*/  UISETP.NE.AND.EX UP0, UPT, UR5, URZ, UPT, UP0 ;  /* 0x000000ff0500728c */ /* 0x000fd2000bf05300 */
[----:B------:R-:W-:Y:S05]  /*00e0*/  BRA.U !UP0, `(.L_x_1) ;  /* 0x0000000108147547 */ /* 0x000fea000b800000 */
[----:B------:R-:W1:Y:S01]  /*00f0*/  LDC.64 R2, c[0x0][0x888] ;  /* 0x00022200ff027b82 */ /* 0x000e620000000a00 */
[----:B------:R-:W1:Y:S02]  /*0100*/  LDCU.64 UR4, c[0x0][0x358] ;  /* 0x00006b00ff0477ac */ /* 0x000e640008000a00 */
[----:B-1----:R1:W5:Y:S01]  /*0110*/  LDG.E R41, desc[UR4][R2.64] ;  /* 0x0000000402297981 */ /* 0x002362000c1e1900 */
[----:B------:R-:W-:Y:S01]  /*0120*/  HFMA2 R85, -RZ, RZ, 0, 5.9604644775390625e-08 ;  /* 0x00000001ff557431 */ /* 0x000fe200000001ff */
[----:B------:R-:W-:Y:S05]  /*0130*/  BRA `(.L_x_0) ;  /* 0x00000000000c7947 */ /* 0x000fea0003800000 */
.L_x_1:
[----:B------:R-:W1:Y:S01]  /*0140*/  LDCU UR4, c[0x0][0x880] ;  /* 0x00011000ff0477ac */ /* 0x000e620008000800 */
[----:B------:R-:W-:Y:S01]  /*0150*/  HFMA2 R85, -RZ, RZ, 0, 5.9604644775390625e-08 ;  /* 0x00000001ff557431 */ /* 0x000fe200000001ff */
[----:B-1----:R-:W-:-:S07]  /*0160*/  MOV R41, UR4 ;  /* 0x0000000400297c02 */ /* 0x002fce0008000f00 */
.L_x_0:
[----:B------:R-:W2:Y:S02]  /*0170*/  LDCU.64 UR4, c[0x0][0x8b0] ;  /* 0x00011600ff0477ac */ /* 0x000ea40008000a00 */
[----:B--2---:R-:W-:-:S04]  /*0180*/  UISETP.NE.U32.AND UP0, UPT, UR4, URZ, UPT ;  /* 0x000000ff0400728c */ /* 0x004fc8000bf05070 */
[----:B------:R-:W-:-:S09]  /*0190*/  UISETP.NE.AND.EX UP0, UPT, UR5, URZ, UPT, UP0 ;  /* 0x000000ff0500728c */ /* 0x000fd2000bf05300 */
[----:B------:R-:W-:Y:S05]  /*01a0*/  BRA.U UP0, `(.L_x_2) ;  /* 0x0000000100287547 */ /* 0x000fea000b800000 */
[----:B------:R-:W2:Y:S02]  /*01b0*/  LDCU.64 UR4, c[0x0][0x8a8] ;  /* 0x00011500ff0477ac */ /* 0x000ea40008000a00 */
[----:B--2---:R-:W-:-:S04]  /*01c0*/  UISETP.NE.U32.AND UP0, UPT, UR4, URZ, UPT ;  /* 0x000000ff0400728c */ /* 0x004fc8000bf05070 */
[----:B------:R-:W-:-:S09]  /*01d0*/  UISETP.NE.AND.EX UP0, UPT, UR5, URZ, UPT, UP0 ;  /* 0x000000ff0500728c */ /* 0x000fd2000bf05300 */
[----:B------:R-:W-:Y:S05]  /*01e0*/  BRA.U !UP0, `(.L_x_3) ;  /* 0x0000000108107547 */ /* 0x000fea000b800000 */
[----:B------:R-:W2:Y:S01]  /*01f0*/  LDC.64 R38, c[0x0][0x8a8] ;  /* 0x00022a00ff267b82 */ /* 0x000ea20000000a00 */
[----:B------:R-:W2:Y:S02]  /*0200*/  LDCU.64 UR4, c[0x0][0x358] ;  /* 0x00006b00ff0477ac */ /* 0x000ea40008000a00 */
[----:B--2---:R2:W5:Y:S01]  /*0210*/  LDG.E R38, desc[UR4][R38.64] ;  /* 0x0000000426267981 */ /* 0x004562000c1e1900 */
[----:B------:R-:W-:Y:S05]  /*0220*/  BRA `(.L_x_2) ;  /* 0x0000000000087947 */ /* 0x000fea0003800000 */
.L_x_3:
[----:B------:R-:W2:Y:S02]  /*0230*/  LDCU UR4, c[0x0][0x8a0] ;  /* 0x00011400ff0477ac */ /* 0x000ea40008000800 */
[----:B--2---:R-:W-:Y:S02]  /*0240*/  MOV R38, UR4 ;  /* 0x0000000400267c02 */ /* 0x004fe40008000f00 */
.L_x_2:
[----:B------:R-:W-:Y:S01]  /*0250*/  IMAD.U32 R0, RZ, RZ, UR17 ;  /* 0x00000011ff007e24 */ /* 0x000fe2000f8e00ff */
[----:B------:R-:W-:Y:S04]  /*0260*/  BSSY.RECONVERGENT B0, `(.L_x_4) ;  /* 0x000000c000007945 */ /* 0x000fe80003800200 */
[C---:B------:R-:W-:Y:S02]  /*0270*/  ISETP.NE.OR P2, PT, R0.reuse, 0x1, !P3 ;  /* 0x000000010000780c */ /* 0x040fe40005f45670 */
[----:B------:R-:W-:-:S11]  /*0280*/  ISETP.NE.OR P1, PT, R0, 0x3, !P3 ;  /* 0x000000030000780c */ /* 0x000fd60005f25670 */
[----:B------:R-:W-:Y:S05]  /*0290*/  @P2 BRA `(.L_x_5) ;  /* 0x0000000000202947 */ /* 0x000fea0003800000 */
[----:B------:R-:W3:Y:S02]  /*02a0*/  LDCU.64 UR4, c[0x0][0x348] ;  /* 0x00006900ff0477ac */ /* 0x000ee40008000a00 */
[----:B---3--:R-:W-:Y:S02]  /*02b0*/  UIADD3 UR6, UP1, UPT, UR4, 0x80, URZ ;  /* 0x0000008004067890 */ /* 0x008fe4000ff3e0ff */
[----:B------:R-:W-:Y:S02]  /*02c0*/  UIADD3 UR4, UP0, UPT, UR4, 0x180, URZ ;  /* 0x0000018004047890 */ /* 0x000fe4000ff1e0ff */
[----:B------:R-:W-:Y:S02]  /*02d0*/  UIADD3.X UR7, UPT, UPT, URZ, UR5, URZ, UP1, !UPT ;  /* 0x00000005ff077290 */ /* 0x000fe40008ffe4ff */
[----:B------:R-:W-:-:S07]  /*02e0*/  UIADD3.X UR5, UPT, UPT, URZ, UR5, URZ, UP0, !UPT ;  /* 0x00000005ff057290 */ /* 0x000fce00087fe4ff */
[----:B------:R3:W-:Y:S02]  /*02f0*/  UTMACCTL.PF [UR6] ;  /* 0x00000000060079b9 */ /* 0x0007e40008040000 */
[----:B------:R3:W-:Y:S02]  /*0300*/  UTMACCTL.PF [UR4] ;  /* 0x00000000040079b9 */ /* 0x0007e40008040000 */
[----:B---3--:R-:W-:Y:S01]  /*0310*/  NOP ;  /* 0x0000000000007918 */ /* 0x008fe20000000000 */
.L_x_5:
[----:B------:R-:W-:Y:S05]  /*0320*/  BSYNC.RECONVERGENT B0 ;  /* 0x0000000000007941 */ /* 0x000fea0003800200 */
.L_x_4:
[----:B------:R-:W-:Y:S04]  /*0330*/  BSSY.RECONVERGENT B0, `(.L_x_6) ;  /* 0x000000a000007945 */ /* 0x000fe80003800200 */
        /* <DEDUP_REMOVED lines=9> */
.L_x_7:
[----:B------:R-:W-:Y:S05]  /*03d0*/  BSYNC.RECONVERGENT B0 ;  /* 0x0000000000007941 */ /* 0x000fea0003800200 */
.L_x_6:
[----:B------:R-:W3:Y:S01]  /*03e0*/  LDCU.64 UR4, c[0x0][0x888] ;  /* 0x00011100ff0477ac */ /* 0x000ee20008000a00 */
[----:B------:R-:W-:Y:S01]  /*03f0*/  ISETP.NE.AND.EX P0, PT, RZ, UR9, PT, P0 ;  /* 0x00000009ff007c0c */ /* 0x000fe2000bf05300 */
[----:B------:R-:W-:Y:S01]  /*0400*/  UPLOP3.LUT UP3, UPT, UPT, UPT, UPT, 0x80, 0x8 ;  /* 0x000000000008789c */ /* 0x000fe20003f6f070 */
[----:B---3--:R-:W-:-:S04]  /*0410*/  ISETP.NE.U32.AND P1, PT, RZ, UR4, PT ;  /* 0x00000004ff007c0c */ /* 0x008fc8000bf25070 */
[----:B------:R-:W-:-:S13]  /*0420*/  ISETP.NE.AND.EX P1, PT, RZ, UR5, PT, P1 ;  /* 0x00000005ff007c0c */ /* 0x000fda000bf25310 */
[----:B------:R-:W-:Y:S05]  /*0430*/  @P1 BRA P0, `(.L_x_8) ;  /* 0x0000000000281947 */ /* 0x000fea0000000000 */
[----:B------:R-:W-:Y:S01]  /*0440*/  UISETP.NE.U32.AND UP0, UPT, UR8, URZ, UPT ;  /* 0x000000ff0800728c */ /* 0x000fe2000bf05070 */
[----:B-----5:R-:W-:Y:S01]  /*0450*/  FSETP.NEU.AND P0, PT, R41, RZ, PT ;  /* 0x000000ff2900720b */ /* 0x020fe20003f0d000 */
[----:B------:R-:W-:Y:S02]  /*0460*/  UISETP.NE.U32.AND UP2, UPT, UR4, URZ, UPT ;  /* 0x000000ff0400728c */ /* 0x000fe4000bf45070 */
[----:B------:R-:W-:Y:S02]  /*0470*/  UISETP.NE.AND.EX UP1, UPT, UR9, URZ, UPT, UP0 ;  /* 0x000000ff0900728c */ /* 0x000fe4000bf25300 */
[----:B------:R-:W-:-:S04]  /*0480*/  UISETP.NE.AND.EX UP0, UPT, UR5, URZ, UPT, UP2 ;  /* 0x000000ff0500728c */ /* 0x000fc8000bf05320 */
[----:B------:R-:W-:-:S04]  /*0490*/  USEL UR4, URZ, 0xffffffff, UP0 ;  /* 0xffffffffff047887 */ /* 0x000fc80008000000 */
[----:B------:R-:W-:Y:S01]  /*04a0*/  VOTEU.ANY UP0, P0 ;  /* 0x0000000000ff7886 */ /* 0x000fe20000000100 */
[----:B------:R-:W-:-:S04]  /*04b0*/  @!UP1 USEL UR4, URZ, 0xffffffff, UP0 ;  /* 0xffffffffff049887 */ /* 0x000fc80008000000 */
[----:B------:R-:W-:-:S04]  /*04c0*/  ULOP3.LUT UR4, UR4, 0x1, URZ, 0xc0, !UPT ;  /* 0x0000000104047892 */ /* 0x000fc8000f8ec0ff */
[----:B------:R-:W-:-:S11]  /*04d0*/  UISETP.NE.U32.AND UP3, UPT, UR4, 0x1, UPT ;  /* 0x000000010400788c */ /* 0x000fd6000bf65070 */
.L_x_8:
[----:B-1----:R-:W1:Y:S01]  /*04e0*/  SHFL.IDX PT, R2, R86, RZ, 0x1f ;  /* 0x00001fff56027589 */ /* 0x002e6200000e0000 */
[----:B------:R-:W-:-:S04]  /*04f0*/  UISETP.NE.AND UP0, UPT, UR17, 0x2, UPT ;  /* 0x000000021100788c */ /* 0x000fc8000bf05270 */
[----:B------:R-:W-:Y:S01]  /*0500*/  USEL UR48, URZ, 0x1, UP0 ;  /* 0x00000001ff307887 */ /* 0x000fe20008000000 */
[----:B-1----:R-:W-:-:S13]  /*0510*/  ISETP.NE.AND P0, PT, R2, RZ, PT ;  /* 0x000000ff0200720c */ /* 0x002fda0003f05270 */
[----:B------:R-:W-:Y:S05]  /*0520*/  @P0 BRA `(.L_x_9) ;  /* 0x00000000008c0947 */ /* 0x000fea0003800000 */
[----:B------:R-:W-:Y:S01]  /*0530*/  ELECT P0, URZ, PT ;  /* 0x0000000000ff782f */ /* 0x000fe20003800000 */
[----:B------:R-:W-:-:S12]  /*0540*/  BSSY.RECONVERGENT B0, `(.L_x_9) ;  /* 0x0000021000007945 */ /* 0x000fd80003800200 */
[----:B------:R-:W-:Y:S05]  /*0550*/  @!P0 BRA `(.L_x_10) ;  /* 0x00000000007c8947 */ /* 0x000fea0003800000 */
[----:B------:R-:W1:Y:S01]  /*0560*/  S2UR UR4, SR_CgaCtaId ;  /* 0x00000000000479c3 */ /* 0x000e620000008800 */
[----:B------:R-:W-:Y:S01]  /*0570*/  UMOV UR5, 0x400 ;  /* 0x0000040000057882 */ /* 0x000fe20000000000 */
[----:B------:R-:W-:Y:S01]  /*0580*/  UMOV UR8, 0x1 ;  /* 0x0000000100087882 */ /* 0x000fe20000000000 */
[----:B------:R-:W-:Y:S01]  /*0590*/  UMOV UR6, 0x7 ;  /* 0x0000000700067882 */ /* 0x000fe20000000000 */
[----:B------:R-:W-:-:S04]  /*05a0*/  UIADD3 UR8, UPT, UPT, -UR8, 0x100000, URZ ;  /* 0x0010000008087890 */ /* 0x000fc8000fffe1ff */
[----:B------:R-:W-:Y:S02]  /*05b0*/  USHF.L.U32 UR9, UR8, 0xb, URZ ;  /* 0x0000000b08097899 */ /* 0x000fe400080006ff */
[----:B------:R-:W-:Y:S02]  /*05c0*/  USHF.L.U32 UR8, UR8, 0x1, URZ ;  /* 0x0000000108087899 */ /* 0x000fe400080006ff */
[----:B------:R-:W-:-:S04]  /*05d0*/  UIADD3 UR6, UPT, UPT, -UR6, 0x100000, URZ ;  /* 0x0010000006067890 */ /* 0x000fc8000fffe1ff */
[----:B------:R-:W-:Y:S02]  /*05e0*/  USHF.L.U32 UR7, UR6, 0xb, URZ ;  /* 0x0000000b06077899 */ /* 0x000fe400080006ff */
[----:B------:R-:W-:Y:S02]  /*05f0*/  USHF.L.U32 UR6, UR6, 0x1, URZ ;  /* 0x0000000106067899 */ /* 0x000fe400080006ff */
[----:B-1----:R-:W-:Y:S01]  /*0600*/  ULEA UR4, UR4, UR5, 0x18 ;  /* 0x0000000504047291 */ /* 0x002fe2000f8ec0ff */
[----:B------:R-:W1:Y:S11]  /*0610*/  FENCE.VIEW.ASYNC.S ;  /* 0x00000000000073c6 */ /* 0x000e760000000000 */
[----:B-1----:R1:W3:Y:S01]  /*0620*/  SYNCS.EXCH.64 URZ, [UR4], UR8 ;  /* 0x0000000804ff75b2 */ /* 0x0022e20008000100 */
[----:B------:R1:W4:Y:S01]  /*0630*/  SYNCS.EXCH.64 URZ, [UR4+0x48], UR6 ;  /* 0x0000480604ff75b2 */ /* 0x0003220008000100 */
[----:B------:R1:W1:Y:S01]  /*0640*/  SYNCS.EXCH.64 URZ, [UR4+0x8], UR8 ;  /* 0x0000080804ff75b2 */ /* 0x0002620008000100 */
        /* <DEDUP_REMOVED lines=15> */
[----:B------:R-:W-:Y:S01]  /*0740*/  NOP ;  /* 0x0000000000007918 */ /* 0x000fe20000000000 */
.L_x_10:
[----:B-1----:R-:W-:Y:S05]  /*0750*/  BSYNC.RECONVERGENT B0 ;  /* 0x0000000000007941 */ /* 0x002fea0003800200 */
.L_x_9:
[----:B------:R-:W1:Y:S01]  /*0760*/  SHFL.IDX PT, R2, R86, RZ, 0x1f ;  /* 0x00001fff56027589 */ /* 0x000e6200000e0000 */
[----:B------:R-:W-:Y:S01]  /*0770*/  NOP ;  /* 0x0000000000007918 */ /* 0x000fe20000000000 */
[----:B-1----:R-:W-:-:S13]  /*0780*/  ISETP.NE.AND P0, PT, R2, 0x1, PT ;  /* 0x000000010200780c */ /* 0x002fda0003f05270 */
[----:B------:R-:W-:Y:S05]  /*0790*/  @P0 BRA `(.L_x_11) ;  /* 0x0000000000580947 */ /* 0x000fea0003800000 */
        /* <DEDUP_REMOVED lines=9> */
[----:B------:R-:W-:Y:S01]  /*0830*/  USHF.L.U32 UR6, UR6, 0x1, URZ ;  /* 0x0000000106067899 */ /* 0x000fe200080006ff */
[----:B------:R-:W-:Y:S01]  /*0840*/  ELECT P0, URZ, PT ;  /* 0x0000000000ff782f */ /* 0x000fe20003800000 */
[----:B-1----:R-:W-:Y:S01]  /*0850*/  ULEA UR4, UR4, UR5, 0x18 ;  /* 0x0000000504047291 */ /* 0x002fe2000f8ec0ff */
[----:B------:R-:W1:Y:S11]  /*0860*/  FENCE.VIEW.ASYNC.S ;  /* 0x00000000000073c6 */ /* 0x000e760000000000 */
[----:B-1----:R1:W1:Y:S01]  /*0870*/  SYNCS.EXCH.64 URZ, [UR4+0x90], UR8 ;  /* 0x0000900804ff75b2 */ /* 0x0022620008000100 */
        /* <DEDUP_REMOVED lines=8> */
.L_x_11:
[----:B------:R-:W2:Y:S01]  /*0900*/  SHFL.IDX PT, R2, R86, RZ, 0x1f ;  /* 0x00001fff56027589 */ /* 0x000ea200000e0000 */
[----:B------:R-:W-:Y:S01]  /*0910*/  NOP ;  /* 0x0000000000007918 */ /* 0x000fe20000000000 */
[----:B--2---:R-:W-:-:S13]  /*0920*/  ISETP.NE.AND P0, PT, R2, 0x3, PT ;  /* 0x000000030200780c */ /* 0x004fda0003f05270 */
[----:B------:R-:W-:Y:S05]  /*0930*/  @P0 BRA `(.L_x_12) ;  /* 0x0000000000300947 */ /* 0x000fea0003800000 */
[----:B-1----:R-:W1:Y:S01]  /*0940*/  S2UR UR4, SR_CgaCtaId ;  /* 0x00000000000479c3 */ /* 0x002e620000008800 */
[----:B------:R-:W-:Y:S01]  /*0950*/  UMOV UR6, 0x400 ;  /* 0x0000040000067882 */ /* 0x000fe20000000000 */
[----:B------:R-:W-:Y:S01]  /*0960*/  UMOV UR5, 0x20 ;  /* 0x0000002000057882 */ /* 0x000fe20000000000 */
[----:B------:R-:W-:Y:S01]  /*0970*/  ELECT P0, URZ, PT ;  /* 0x0000000000ff782f */ /* 0x000fe20003800000 */
[----:B-1----:R-:W-:Y:S02]  /*0980*/  ULEA UR6, UR4, UR6, 0x18 ;  /* 0x0000000604067291 */ /* 0x002fe4000f8ec0ff */
[----:B------:R-:W-:-:S04]  /*0990*/  UIADD3 UR4, UPT, UPT, -UR5, 0x100000, URZ ;  /* 0x0010000005047890 */ /* 0x000fc8000fffe1ff */
[----:B------:R-:W-:Y:S02]  /*09a0*/  USHF.L.U32 UR5, UR4, 0xb, URZ ;  /* 0x0000000b04057899 */ /* 0x000fe400080006ff */
[----:B------:R-:W-:Y:S01]  /*09b0*/  USHF.L.U32 UR4, UR4, 0x1, URZ ;  /* 0x0000000104047899 */ /* 0x000fe200080006ff */
[----:B------:R-:W1:Y:S11]  /*09c0*/  FENCE.VIEW.ASYNC.S ;  /* 0x00000000000073c6 */ /* 0x000e760000000000 */
[----:B-1----:R2:W1:Y:S01]  /*09d0*/  SYNCS.EXCH.64 URZ, [UR6+0xd0], UR4 ;  /* 0x0000d00406ff75b2 */ /* 0x0024620008000100 */
[----:B------:R2:W1:Y:S02]  /*09e0*/  SYNCS.EXCH.64 URZ, [UR6+0xd8], UR4 ;  /* 0x0000d80406ff75b2 */ /* 0x0004640008000100 */
[----:B--2---:R-:W-:Y:S01]  /*09f0*/  NOP ;  /* 0x0000000000007918 */ /* 0x004fe20000000000 */
.L_x_12:
[----:B------:R-:W2:Y:S01]  /*0a00*/  SHFL.IDX PT, R2, R86, RZ, 0x1f ;  /* 0x00001fff56027589 */ /* 0x000ea200000e0000 */
[----:B------:R-:W-:Y:S01]  /*0a10*/  NOP ;  /* 0x0000000000007918 */ /* 0x000fe20000000000 */
[----:B--2---:R-:W-:-:S13]  /*0a20*/  ISETP.NE.AND P0, PT, R2, 0x4, PT ;  /* 0x000000040200780c */ /* 0x004fda0003f05270 */
[----:B------:R-:W-:Y:S05]  /*0a30*/  @P0 BRA `(.L_x_13) ;  /* 0x00000000004c0947 */ /* 0x000fea0003800000 */
[----:B-1----:R-:W1:Y:S01]  /*0a40*/  S2UR UR6, SR_CgaCtaId ;  /* 0x00000000000679c3 */ /* 0x002e620000008800 */
[----:B------:R-:W-:Y:S01]  /*0a50*/  UMOV UR4, 0xe20 ;  /* 0x00000e2000047882 */ /* 0x000fe20000000000 */
[----:B------:R-:W-:Y:S01]  /*0a60*/  UMOV UR5, 0x400 ;  /* 0x0000040000057882 */ /* 0x000fe20000000000 */
[----:B------:R-:W-:Y:S01]  /*0a70*/  USEL UR4, UR4, 0xc20, UP3 ;  /* 0x00000c2004047887 */ /* 0x000fe20009800000 */
[----:B------:R-:W-:Y:S01]  /*0a80*/  UMOV UR8, 0x1 ;  /* 0x0000000100087882 */ /* 0x000fe20000000000 */
[----:B------:R-:W-:Y:S01]  /*0a90*/  ELECT P0, URZ, PT ;  /* 0x0000000000ff782f */ /* 0x000fe20003800000 */
[----:B------:R-:W-:-:S04]  /*0aa0*/  UIADD3 UR8, UPT, UPT, -UR8, 0x100000, URZ ;  /* 0x0010000008087890 */ /* 0x000fc8000fffe1ff */
[----:B------:R-:W-:Y:S02]  /*0ab0*/  USHF.L.U32 UR9, UR8, 0xb, URZ ;  /* 0x0000000b08097899 */ /* 0x000fe400080006ff */
[----:B------:R-:W-:Y:S02]  /*0ac0*/  USHF.L.U32 UR8, UR8, 0x1, URZ ;  /* 0x0000000108087899 */ /* 0x000fe400080006ff */
[----:B-1----:R-:W-:Y:S02]  /*0ad0*/  ULEA UR6, UR6, UR5, 0x18 ;  /* 0x0000000506067291 */ /* 0x002fe4000f8ec0ff */
[----:B------:R-:W-:-:S04]  /*0ae0*/  UIADD3 UR4, UPT, UPT, -UR4, 0x100000, URZ ;  /* 0x0010000004047890 */ /* 0x000fc8000fffe1ff */
[----:B------:R-:W-:Y:S02]  /*0af0*/  USHF.L.U32 UR5, UR4, 0xb, URZ ;  /* 0x0000000b04057899 */ /* 0x000fe400080006ff */
[----:B------:R-:W-:Y:S01]  /*0b00*/  USHF.L.U32 UR4, UR4, 0x1, URZ ;  /* 0x0000000104047899 */ /* 0x000fe200080006ff */
[----:B------:R-:W1:Y:S03]  /*0b10*/  FENCE.VIEW.ASYNC.S ;  /* 0x00000000000073c6 */ /* 0x000e660000000000 */
[----:B-1----:R2:W1:Y:S08]  /*0b20*/  SYNCS.EXCH.64 URZ, [UR6+0xe0], UR8 ;  /* 0x0000e00806ff75b2 */ /* 0x0024700008000100 */
[----:B------:R2:W1:Y:S01]  /*0b30*/  SYNCS.EXCH.64 URZ, [UR6+0xf0], UR4 ;  /* 0x0000f00406ff75b2 */ /* 0x0004620008000100 */
[----:B------:R2:W1:Y:S01]  /*0b40*/  SYNCS.EXCH.64 URZ, [UR6+0xe8], UR8 ;  /* 0x0000e80806ff75b2 */ /* 0x0004620008000100 */
[----:B------:R2:W1:Y:S02]  /*0b50*/  SYNCS.EXCH.64 URZ, [UR6+0xf8], UR4 ;  /* 0x0000f80406ff75b2 */ /* 0x0004640008000100 */
[----:B--2---:R-:W-:Y:S01]  /*0b60*/  NOP ;  /* 0x0000000000007918 */ /* 0x004fe20000000000 */
.L_x_13:
[----:B------:R-:W2:Y:S01]  /*0b70*/  SHFL.IDX PT, R2, R86, RZ, 0x1f ;  /* 0x00001fff56027589 */ /* 0x000ea200000e0000 */
[----:B------:R-:W-:Y:S01]  /*0b80*/  NOP ;  /* 0x0000000000007918 */ /* 0x000fe20000000000 */
[----:B--2---:R-:W-:-:S13]  /*0b90*/  ISETP.NE.AND P0, PT, R2, 0x5, PT ;  /* 0x000000050200780c */ /* 0x004fda0003f05270 */
[----:B------:R-:W-:Y:S05]  /*0ba0*/  @P0 BRA `(.L_x_14) ;  /* 0x0000000000580947 */ /* 0x000fea0003800000 */
[----:B-1----:R-:W1:Y:S01]  /*0bb0*/  S2UR UR4, SR_CgaCtaId ;  /* 0x00000000000479c3 */ /* 0x002e620000008800 */
        /* <DEDUP_REMOVED lines=19> */
[----:B------:R2:W1:Y:S02]  /*0cf0*/  SYNCS.EXCH.64 URZ, [UR4+0x138], UR6 ;  /* 0x0001380604ff75b2 */ /* 0x0004640008000100 */
[----:B--2---:R-:W-:Y:S01]  /*0d00*/  NOP ;  /* 0x0000000000007918 */ /* 0x004fe20000000000 */
.L_x_14:
[----:B------:R-:W2:Y:S01]  /*0d10*/  SHFL.IDX PT, R2, R86, RZ, 0x1f ;  /* 0x00001fff56027589 */ /* 0x000ea200000e0000 */
[----:B------:R-:W-:Y:S01]  /*0d20*/  NOP ;  /* 0x0000000000007918 */ /* 0x000fe20000000000 */
[----:B--2---:R-:W-:-:S13]  /*0d30*/  ISETP.NE.AND P0, PT, R2, 0x3, PT ;  /* 0x000000030200780c */ /* 0x004fda0003f05270 */
[----:B------:R-:W-:Y:S05]  /*0d40*/  @P0 BRA `(.L_x_15) ;  /* 0x0000000000380947 */ /* 0x000fea0003800000 */
[----:B------:R-:W2:Y:S01]  /*0d50*/  S2UR UR5, SR_CgaCtaId ;  /* 0x00000000000579c3 */ /* 0x000ea20000008800 */
[----:B-1----:R-:W-:Y:S01]  /*0d60*/  UMOV UR4, 0x400 ;  /* 0x0000040000047882 */ /* 0x002fe20000000000 */
[----:B------:R-:W-:Y:S01]  /*0d70*/  UMOV UR6, 0x20 ;  /* 0x0000002000067882 */ /* 0x000fe20000000000 */
[----:B------:R-:W-:Y:S01]  /*0d80*/  ELECT P0, URZ, PT ;  /* 0x0000000000ff782f */ /* 0x000fe20003800000 */
[----:B------:R-:W-:-:S04]  /*0d90*/  UIADD3 UR6, UPT, UPT, -UR6, 0x100000, URZ ;  /* 0x0010000006067890 */ /* 0x000fc8000fffe1ff */
[----:B------:R-:W-:Y:S02]  /*0da0*/  USHF.L.U32 UR7, UR6, 0xb, URZ ;  /* 0x0000000b06077899 */ /* 0x000fe400080006ff */
[----:B------:R-:W-:Y:S02]  /*0db0*/  USHF.L.U32 UR6, UR6, 0x1, URZ ;  /* 0x0000000106067899 */ /* 0x000fe400080006ff */
[----:B--2---:R-:W-:Y:S01]  /*0dc0*/  ULEA UR4, UR5, UR4, 0x18 ;  /* 0x0000000405047291 */ /* 0x004fe2000f8ec0ff */
[----:B------:R-:W1:Y:S11]  /*0dd0*/  FENCE.VIEW.ASYNC.S ;  /* 0x00000000000073c6 */ /* 0x000e760000000000 */
[----:B-1----:R2:W1:Y:S01]  /*0de0*/  SYNCS.EXCH.64 URZ, [UR4+0x140], UR6 ;  /* 0x0001400604ff75b2 */ /* 0x0024620008000100 */
[----:B------:R2:W1:Y:S01]  /*0df0*/  SYNCS.EXCH.64 URZ, [UR4+0x150], UR6 ;  /* 0x0001500604ff75b2 */ /* 0x0004620008000100 */
[----:B------:R2:W1:Y:S01]  /*0e00*/  SYNCS.EXCH.64 URZ, [UR4+0x148], UR6 ;  /* 0x0001480604ff75b2 */ /* 0x0004620008000100 */
[----:B------:R2:W1:Y:S02]  /*0e10*/  SYNCS.EXCH.64 URZ, [UR4+0x158], UR6 ;  /* 0x0001580604ff75b2 */ /* 0x0004640008000100 */
[----:B--2---:R-:W-:Y:S01]  /*0e20*/  NOP ;  /* 0x0000000000007918 */ /* 0x004fe20000000000 */
.L_x_15:
[----:B------:R-:W2:Y:S01]  /*0e30*/  LDCU UR33, c[0x0][0x36c] ;  /* 0x00006d80ff2177ac */ /* 0x000ea20008000800 */
[----:B------:R-:W-:Y:S01]  /*0e40*/  ISETP.NE.OR P3, PT, R0, 0x2, !P3 ;  /* 0x000000020000780c */ /* 0x000fe20005f65670 */
[----:B------:R-:W-:Y:S01]  /*0e50*/  NOP ;  /* 0x0000000000007918 */ /* 0x000fe20000000000 */
[----:B------:R-:W-:Y:S01]  /*0e60*/  LOP3.LUT R0, R97, 0x1f, RZ, 0xc0, !PT ;  /* 0x0000001f61007812 */ /* 0x000fe200078ec0ff */
[----:B------:R-:W-:Y:S02]  /*0e70*/  UISETP.NE.AND UP4, UPT, UR17, URZ, UPT ;  /* 0x000000ff1100728c */ /* 0x000fe4000bf85270 */
[----:B--2---:R-:W-:-:S09]  /*0e80*/  UISETP.EQ.U32.AND UP0, UPT, UR33, 0x1, UPT ;  /* 0x000000012100788c */ /* 0x004fd2000bf02070 */
[----:B------:R-:W-:Y:S05]  /*0e90*/  BRA.U !UP0, `(.L_x_16) ;  /* 0x0000000108087547 */ /* 0x000fea000b800000 */
[----:B-1-34-:R-:W-:Y:S01]  /*0ea0*/  UCGABAR_ARV ;  /* 0x00000000000079c7 */ /* 0x01afe20008000000 */
[----:B------:R-:W-:Y:S05]  /*0eb0*/  BRA `(.L_x_17) ;  /* 0x0000000000047947 */ /* 0x000fea0003800000 */
.L_x_16:
[----:B-1-34-:R-:W-:Y:S01]  /*0ec0*/  NOP ;  /* 0x0000000000007918 */ /* 0x01afe20000000000 */
.L_x_17:
[----:B------:R-:W1:Y:S01]  /*0ed0*/  S2UR UR8, SR_CTAID.X ;  /* 0x00000000000879c3 */ /* 0x000e620000002500 */
[----:B------:R-:W-:-:S05]  /*0ee0*/  CS2R.32 R88, SR_CgaSize ;  /* 0x0000000000587805 */ /* 0x000fca0000008a00 */
[----:B------:R-:W-:-:S05]  /*0ef0*/  IMAD R88, R88, -0xa0, RZ ;  /* 0xffffff6058587824 */ /* 0x000fca00078e02ff */
[----:B------:R-:W-:-:S14]  /*0f00*/  R2UR UR4, R88 ;  /* 0x00000000580472ca */ /* 0x000fdc00000e0000 */
[----:B------:R-:W2:Y:S01]  /*0f10*/  LDCU UR4, c[0x0][UR4+0x2b0] ;  /* 0x00005600040477ac */ /* 0x000ea20008000800 */
[----:B------:R-:W-:-:S05]  /*0f20*/  CS2R.32 R88, SR_CgaSize ;  /* 0x0000000000587805 */ /* 0x000fca0000008a00 */
[----:B------:R-:W-:-:S05]  /*0f30*/  IMAD R88, R88, -0xa0, RZ ;  /* 0xffffff6058587824 */ /* 0x000fca00078e02ff */
[----:B------:R-:W-:-:S14]  /*0f40*/  R2UR UR5, R88 ;  /* 0x00000000580572ca */ /* 0x000fdc00000e0000 */
[----:B------:R-:W3:Y:S01]  /*0f50*/  LDCU UR5, c[0x0][UR5+0x2b4] ;  /* 0x00005680050577ac */ /* 0x000ee20008000800 */
[----:B------:R-:W4:Y:S01]  /*0f60*/  S2UR UR9, SR_CTAID.Y ;  /* 0x00000000000979c3 */ /* 0x000f220000002600 */
[----:B------:R-:W-:-:S05]  /*0f70*/  CS2R.32 R88, SR_CgaSize ;  /* 0x0000000000587805 */ /* 0x000fca0000008a00 */
[----:B------:R-:W-:-:S05]  /*0f80*/  IMAD R88, R88, -0xa0, RZ ;  /* 0xffffff6058587824 */ /* 0x000fca00078e02ff */
[----:B------:R-:W-:-:S14]  /*0f90*/  R2UR UR10, R88 ;  /* 0x00000000580a72ca */ /* 0x000fdc00000e0000 */
[----:B------:R-:W3:Y:S01]  /*0fa0*/  LDCU UR10, c[0x0][UR10+0x2a0] ;  /* 0x000054000a0a77ac */ /* 0x000ee20008000800 */
[----:B------:R-:W-:-:S05]  /*0fb0*/  CS2R.32 R88, SR_CgaSize ;  /* 0x0000000000587805 */ /* 0x000fca0000008a00 */
[----:B------:R-:W-:-:S05]  /*0fc0*/  IMAD R88, R88, -0xa0, RZ ;  /* 0xffffff6058587824 */ /* 0x000fca00078e02ff */
[----:B------:R-:W-:-:S14]  /*0fd0*/  R2UR UR11, R88 ;  /* 0x00000000580b72ca */ /* 0x000fdc00000e0000 */
[----:B------:R-:W3:Y:S01]  /*0fe0*/  LDCU UR11, c[0x0][UR11+0x2a4] ;  /* 0x000054800b0b77ac */ /* 0x000ee20008000800 */
[----:B------:R-:W3:Y:S01]  /*0ff0*/  S2UR UR6, SR_CgaCtaId ;  /* 0x00000000000679c3 */ /* 0x000ee20000008800 */
[----:B------:R-:W3:Y:S01]  /*1000*/  LDCU UR28, c[0x0][0xb24] ;  /* 0x00016480ff1c77ac */ /* 0x000ee20008000800 */
[----:B------:R-:W-:Y:S01]  /*1010*/  UMOV UR27, 0x1111 ;  /* 0x00001111001b7882 */ /* 0x000fe20000000000 */
[----:B------:R-:W-:Y:S01]  /*1020*/  UMOV UR26, 0xf ;  /* 0x0000000f001a7882 */ /* 0x000fe20000000000 */
[----:B------:R-:W3:Y:S01]  /*1030*/  LDCU UR42, c[0x0][0xb24] ;  /* 0x00016480ff2a77ac */ /* 0x000ee20008000800 */
[----:B-1----:R-:W-:-:S03]  /*1040*/  I2FP.F32.U32 R3, UR8 ;  /* 0x0000000800037c45 */ /* 0x002fc60008201000 */
[----:B------:R-:W1:Y:S01]  /*1050*/  S2UR UR36, SR_CTAID.Z ;  /* 0x00000000002479c3 */ /* 0x000e620000002700 */
[----:B------:R-:W1:Y:S01]  /*1060*/  LDCU UR29, c[0x0][0xb30] ;  /* 0x00016600ff1d77ac */ /* 0x000e620008000800 */
[----:B--2---:R-:W-:Y:S01]  /*1070*/  FMUL R3, R3, UR4 ;  /* 0x0000000403037c20 */ /* 0x004fe20008400000 */
[----:B------:R-:W-:Y:S01]  /*1080*/  UISETP.NE.AND UP6, UPT, UR17, 0x2, UPT ;  /* 0x000000021100788c */ /* 0x000fe2000bfc5270 */
[----:B----4-:R-:W-:Y:S01]  /*1090*/  I2FP.F32.U32 R2, UR9 ;  /* 0x0000000900027c45 */ /* 0x010fe20008201000 */
[----:B------:R-:W-:Y:S01]  /*10a0*/  UMOV UR16, UR8 ;  /* 0x0000000800107c82 */ /* 0x000fe20008000000 */
[----:B------:R-:W-:Y:S02]  /*10b0*/  UMOV UR20, UR9 ;  /* 0x0000000900147c82 */ /* 0x000fe40008000000 */
[----:B------:R-:W2:Y:S01]  /*10c0*/  F2I.U32.TRUNC.NTZ R3, R3 ;  /* 0x0000000300037305 */ /* 0x000ea2000020f000 */
[----:B---3--:R-:W-:Y:S01]  /*10d0*/  UISETP.GE.AND UP5, UPT, UR28, 0x1, UPT ;  /* 0x000000011c00788c */ /* 0x008fe2000bfa6270 */
[----:B------:R-:W-:Y:S01]  /*10e0*/  FMUL R2, R2, UR5 ;  /* 0x0000000502027c20 */ /* 0x000fe20008400000 */
[----:B------:R-:W-:-:S02]  /*10f0*/  ULOP3.LUT UR50, UR6, 0x3, URZ, 0xc0, !UPT ;  /* 0x0000000306327892 */ /* 0x000fc4000f8ec0ff */
[----:B------:R-:W-:-:S03]  /*1100*/  ULOP3.LUT UR4, UR6, 0xc, URZ, 0xc0, !UPT ;  /* 0x0000000c06047892 */ /* 0x000fc6000f8ec0ff */
[----:B------:R-:W3:Y:S01]  /*1110*/  F2I.U32.TRUNC.NTZ R2, R2 ;  /* 0x0000000200027305 */ /* 0x000ee2000020f000 */
[----:B------:R-:W-:Y:S02]  /*1120*/  USHF.R.U32.HI UR32, URZ, 0x2, UR6 ;  /* 0x00000002ff207899 */ /* 0x000fe40008011606 */
[----:B------:R-:W-:Y:S02]  /*1130*/  USHF.L.U32 UR31, UR6, 0x7, URZ ;  /* 0x00000007061f7899 */ /* 0x000fe400080006ff */
[----:B------:R-:W-:Y:S02]  /*1140*/  USHF.L.U32 UR30, UR6, 0xb, URZ ;  /* 0x0000000b061e7899 */ /* 0x000fe400080006ff */
[----:B------:R-:W-:Y:S01]  /*1150*/  UISETP.GT.U32.AND UP1, UPT, UR50, 0xffff, UPT ;  /* 0x0000ffff3200788c */ /* 0x000fe2000bf24070 */
[----:B--2---:R-:W-:Y:S01]  /*1160*/  R2UR UR7, R3 ;  /* 0x00000000030772ca */ /* 0x004fe200000e0000 */
[----:B------:R-:W-:Y:S02]  /*1170*/  UISETP.GT.U32.AND UP0, UPT, UR4, 0xffff, UPT ;  /* 0x0000ffff0400788c */ /* 0x000fe4000bf04070 */
[----:B------:R-:W-:-:S02]  /*1180*/  USEL UR5, UR50, 0xffff, !UP1 ;  /* 0x0000ffff32057887 */ /* 0x000fc4000c800000 */
[----:B------:R-:W-:Y:S01]  /*1190*/  USEL UR4, UR4, 0xffff, !UP0 ;  /* 0x0000ffff04047887 */ /* 0x000fe2000c000000 */
[----:B---3--:R-:W-:Y:S01]  /*11a0*/  R2UR UR6, R2 ;  /* 0x00000000020672ca */ /* 0x008fe200000e0000 */
[----:B------:R-:W-:Y:S01]  /*11b0*/  ULOP3.LUT UR5, UR5, 0xffff, URZ, 0xc0, !UPT ;  /* 0x0000ffff05057892 */ /* 0x000fe2000f8ec0ff */
[----:B------:R-:W-:Y:S01]  /*11c0*/  PRMT R2, RZ, 0x7610, R2 ;  /* 0x00007610ff027816 */ /* 0x000fe20000000002 */
[----:B------:R-:W-:Y:S02]  /*11d0*/  ULOP3.LUT UR4, UR4, 0xffff, URZ, 0xc0, !UPT ;  /* 0x0000ffff04047892 */ /* 0x000fe4000f8ec0ff */
[----:B------:R-:W-:Y:S02]  /*11e0*/  USHF.L.U32 UR27, UR27, UR5, URZ ;  /* 0x000000051b1b7299 */ /* 0x000fe400080006ff */
[----:B------:R-:W-:Y:S02]  /*11f0*/  USHF.L.U32 UR26, UR26, UR4, URZ ;  /* 0x000000041a1a7299 */ /* 0x000fe400080006ff */
[----:B------:R-:W-:-:S02]  /*1200*/  UIADD3 UR5, UPT, UPT, -UR7, URZ, URZ ;  /* 0x000000ff07057290 */ /* 0x000fc4000fffe1ff */
[----:B------:R-:W-:Y:S02]  /*1210*/  ULOP3.LUT UR31, UR31, 0x600, URZ, 0xc0, !UPT ;  /* 0x000006001f1f7892 */ /* 0x000fe4000f8ec0ff */
[----:B------:R-:W-:Y:S02]  /*1220*/  UIADD3 UR4, UPT, UPT, -UR6, URZ, URZ ;  /* 0x000000ff06047290 */ /* 0x000fe4000fffe1ff */
[----:B------:R-:W-:Y:S02]  /*1230*/  UIMAD UR5, UR10, UR5, UR8 ;  /* 0x000000050a0572a4 */ /* 0x000fe4000f8e0208 */
[----:B------:R-:W-:Y:S02]  /*1240*/  UIMAD UR4, UR11, UR4, UR9 ;  /* 0x000000040b0472a4 */ /* 0x000fe4000f8e0209 */
[----:B------:R-:W-:Y:S02]  /*1250*/  ULOP3.LUT UR30, UR30, 0x1800, URZ, 0xc0, !UPT ;  /* 0x000018001e1e7892 */ /* 0x000fe4000f8ec0ff */
[----:B------:R-:W-:-:S02]  /*1260*/  IMAD.U32 R88, RZ, RZ, UR5 ;  /* 0x00000005ff587e24 */ /* 0x000fc4000f8e00ff */
[----:B------:R-:W-:Y:S01]  /*1270*/  IMAD.U32 R87, RZ, RZ, UR4 ;  /* 0x00000004ff577e24 */ /* 0x000fe2000f8e00ff */
[----:B-1----:R-:W-:Y:S07]  /*1280*/  BRA.U UP4, `(.L_x_18) ;  /* 0x0000000104cc7547 */ /* 0x002fee000b800000 */
[----:B------:R-:W-:Y:S02]  /*1290*/  R2UR UR4, R87 ;  /* 0x00000000570472ca */ /* 0x000fe400000e0000 */
[----:B------:R-:W-:-:S11]  /*12a0*/  R2UR UR23, R88 ;  /* 0x00000000581772ca */ /* 0x000fd600000e0000 */
[----:B------:R-:W-:Y:S02]  /*12b0*/  UISETP.NE.AND UP0, UPT, UR4, URZ, UPT ;  /* 0x000000ff0400728c */ /* 0x000fe4000bf05270 */
[----:B------:R-:W-:Y:S02]  /*12c0*/  UISETP.NE.AND UP2, UPT, UR4, 0x1, UPT ;  /* 0x000000010400788c */ /* 0x000fe4000bf45270 */
[----:B------:R-:W-:Y:S02]  /*12d0*/  UISETP.NE.AND UP1, UPT, UR23, URZ, UP0 ;  /* 0x000000ff1700728c */ /* 0x000fe40008725270 */
[----:B------:R-:W-:Y:S02]  /*12e0*/  USEL UR6, URZ, 0x2, UP0 ;  /* 0x00000002ff067887 */ /* 0x000fe40008000000 */
[----:B------:R-:W-:Y:S02]  /*12f0*/  USEL UR9, URZ, 0x1, UP1 ;  /* 0x00000001ff097887 */ /* 0x000fe40008800000 */
[----:B------:R-:W-:-:S02]  /*1300*/  UISETP.NE.AND UP1, UPT, UR4, 0x2, UPT ;  /* 0x000000020400788c */ /* 0x000fc4000bf25270 */
[----:B------:R-:W-:Y:S02]  /*1310*/  USEL UR12, URZ, 0x4, UP0 ;  /* 0x00000004ff0c7887 */ /* 0x000fe40008000000 */
[----:B------:R-:W-:Y:S02]  /*1320*/  USEL UR18, URZ, 0x8, UP0 ;  /* 0x00000008ff127887 */ /* 0x000fe40008000000 */
[----:B------:R-:W-:Y:S02]  /*1330*/  UISETP.NE.AND UP0, UPT, UR4, 0x3, UPT ;  /* 0x000000030400788c */ /* 0x000fe4000bf05270 */
[----:B------:R-:W-:Y:S02]  /*1340*/  USEL UR4, URZ, 0x100, UP1 ;  /* 0x00000100ff047887 */ /* 0x000fe40008800000 */
[----:B------:R-:W-:Y:S02]  /*1350*/  USEL UR10, URZ, 0x200, UP1 ;  /* 0x00000200ff0a7887 */ /* 0x000fe40008800000 */
[----:B------:R-:W-:-:S02]  /*1360*/  USEL UR14, URZ, 0x400, UP1 ;  /* 0x00000400ff0e7887 */ /* 0x000fc40008800000 */
[----:B------:R-:W-:Y:S02]  /*1370*/  USEL UR21, URZ, 0x800, UP1 ;  /* 0x00000800ff157887 */ /* 0x000fe40008800000 */
[----:B------:R-:W-:Y:S02]  /*1380*/  USEL UR5, URZ, 0x10, UP2 ;  /* 0x00000010ff057887 */ /* 0x000fe40009000000 */
[----:B------:R-:W-:Y:S02]  /*1390*/  UISETP.NE.AND UP1, UPT, UR23, URZ, UPT ;  /* 0x000000ff1700728c */ /* 0x000fe4000bf25270 */
[----:B------:R-:W-:Y:S02]  /*13a0*/  USEL UR7, URZ, 0x1000, UP0 ;  /* 0x00001000ff077887 */ /* 0x000fe40008000000 */
[----:B------:R-:W-:Y:S02]  /*13b0*/  USEL UR11, URZ, 0x2000, UP0 ;  /* 0x00002000ff0b7887 */ /* 0x000fe40008000000 */
[----:B------:R-:W-:-:S02]  /*13c0*/  USEL UR15, URZ, 0x4000, UP0 ;  /* 0x00004000ff0f7887 */ /* 0x000fc40008000000 */
[----:B------:R-:W-:Y:S02]  /*13d0*/  USEL UR22, URZ, 0x8000, UP0 ;  /* 0x00008000ff167887 */ /* 0x000fe40008000000 */
[----:B------:R-:W-:Y:S02]  /*13e0*/  UISETP.NE.AND UP0, UPT, UR23, 0x1, UPT ;  /* 0x000000011700788c */ /* 0x000fe4000bf05270 */
[----:B------:R-:W-:Y:S02]  /*13f0*/  USEL UR5, UR5, 0x10, UP1 ;  /* 0x0000001005057887 */ /* 0x000fe40008800000 */
[----:B------:R-:W-:Y:S02]  /*1400*/  USEL UR4, UR4, 0x100, UP1 ;  /* 0x0000010004047887 */ /* 0x000fe40008800000 */
[----:B------:R-:W-:Y:S02]  /*1410*/  USEL UR8, URZ, 0x20, UP2 ;  /* 0x00000020ff087887 */ /* 0x000fe40009000000 */
[----:B------:R-:W-:-:S02]  /*1420*/  USEL UR7, UR7, 0x1000, UP1 ;  /* 0x0000100007077887 */ /* 0x000fc40008800000 */
[----:B------:R-:W-:Y:S02]  /*1430*/  USEL UR6, UR6, 0x2, UP0 ;  /* 0x0000000206067887 */ /* 0x000fe40008000000 */
[----:B------:R-:W-:Y:S02]  /*1440*/  UIADD3 UR4, UPT, UPT, UR4, UR5, UR9 ;  /* 0x0000000504047290 */ /* 0x000fe4000fffe009 */
[----:B------:R-:W-:Y:S02]  /*1450*/  UISETP.NE.AND UP1, UPT, UR23, 0x2, UPT ;  /* 0x000000021700788c */ /* 0x000fe4000bf25270 */
[----:B------:R-:W-:Y:S02]  /*1460*/  USEL UR8, UR8, 0x20, UP0 ;  /* 0x0000002008087887 */ /* 0x000fe40008000000 */
[----:B------:R-:W-:Y:S02]  /*1470*/  USEL UR5, UR10, 0x200, UP0 ;  /* 0x000002000a057887 */ /* 0x000fe40008000000 */
[----:B------:R-:W-:-:S02]  /*1480*/  UIADD3 UR4, UPT, UPT, UR6, UR7, UR4 ;  /* 0x0000000706047290 */ /* 0x000fc4000fffe004 */
[----:B------:R-:W-:Y:S02]  /*1490*/  USEL UR13, URZ, 0x40, UP2 ;  /* 0x00000040ff0d7887 */ /* 0x000fe40009000000 */
[----:B------:R-:W-:Y:S02]  /*14a0*/  USEL UR9, UR11, 0x2000, UP0 ;  /* 0x000020000b097887 */ /* 0x000fe40008000000 */
[----:B------:R-:W-:Y:S02]  /*14b0*/  USEL UR7, UR12, 0x4, UP1 ;  /* 0x000000040c077887 */ /* 0x000fe40008800000 */
[----:B------:R-:W-:Y:S02]  /*14c0*/  UIADD3 UR4, UPT, UPT, UR5, UR8, UR4 ;  /* 0x0000000805047290 */ /* 0x000fe4000fffe004 */
[----:B------:R-:W-:Y:S02]  /*14d0*/  UISETP.NE.AND UP0, UPT, UR23, 0x3, UPT ;  /* 0x000000031700788c */ /* 0x000fe4000bf05270 */
[----:B------:R-:W-:-:S02]  /*14e0*/  USEL UR6, UR13, 0x40, UP1 ;  /* 0x000000400d067887 */ /* 0x000fc40008800000 */
[----:B------:R-:W-:Y:S02]  /*14f0*/  USEL UR5, UR14, 0x400, UP1 ;  /* 0x000004000e057887 */ /* 0x000fe40008800000 */
[----:B------:R-:W-:Y:S02]  /*1500*/  UIADD3 UR4, UPT, UPT, UR7, UR9, UR4 ;  /* 0x0000000907047290 */ /* 0x000fe4000fffe004 */
[----:B------:R-:W-:Y:S02]  /*1510*/  USEL UR19, URZ, 0x80, UP2 ;  /* 0x00000080ff137887 */ /* 0x000fe40009000000 */
[----:B------:R-:W-:Y:S02]  /*1520*/  USEL UR9, UR15, 0x4000, UP1 ;  /* 0x000040000f097887 */ /* 0x000fe40008800000 */
[----:B------:R-:W-:Y:S02]  /*1530*/  USEL UR8, UR18, 0x8, UP0 ;  /* 0x0000000812087887 */ /* 0x000fe40008000000 */
[----:B------:R-:W-:-:S02]  /*1540*/  UIADD3 UR4, UPT, UPT, UR5, UR6, UR4 ;  /* 0x0000000605047290 */ /* 0x000fc4000fffe004 */
[----:B------:R-:W-:Y:S02]  /*1550*/  USEL UR7, UR19, 0x80, UP0 ;  /* 0x0000008013077887 */ /* 0x000fe40008000000 */
[----:B------:R-:W-:Y:S02]  /*1560*/  USEL UR6, UR21, 0x800, UP0 ;  /* 0x0000080015067887 */ /* 0x000fe40008000000 */
[----:B------:R-:W-:Y:S02]  /*1570*/  UIADD3 UR4, UPT, UPT, UR8, UR9, UR4 ;  /* 0x0000000908047290 */ /* 0x000fe4000fffe004 */
[----:B------:R-:W-:Y:S02]  /*1580*/  USEL UR5, UR22, 0x8000, UP0 ;  /* 0x0000800016057887 */ /* 0x000fe40008000000 */
[----:B------:R-:W-:-:S04]  /*1590*/  UIADD3 UR4, UPT, UPT, UR6, UR7, UR4 ;  /* 0x0000000706047290 */ /* 0x000fc8000fffe004 */
[----:B------:R-:W-:-:S06]  /*15a0*/  UIADD3 UR4, UPT, UPT, UR4, UR5, URZ ;  /* 0x0000000504047290 */ /* 0x000fcc000fffe0ff */
[----:B------:R-:W-:Y:S02]  /*15b0*/  IMAD.U32 R2, RZ, RZ, UR4 ;  /* 0x00000004ff027e24 */ /* 0x000fe4000f8e00ff */
.L_x_18:
[----:B------:R-:W-:Y:S05]  /*15c0*/  BRA.U !UP5, `(.L_x_19) ;  /* 0x000000010dd47547 */ /* 0x000fea000b800000 */
[----:B------:R-:W1:Y:S01]  /*15d0*/  LDCU.128 UR12, c[0x0][0xb10] ;  /* 0x00016200ff0c77ac */ /* 0x000e620008000c00 */
[----:B------:R-:W2:Y:S01]  /*15e0*/  LDCU UR6, c[0x0][0x370] ;  /* 0x00006e00ff0677ac */ /* 0x000ea20008000800 */
[----:B------:R-:W3:Y:S01]  /*15f0*/  LDCU UR5, c[0x0][0x374] ;  /* 0x00006e80ff0577ac */ /* 0x000ee20008000800 */
[----:B------:R-:W4:Y:S01]  /*1600*/  LDCU UR21, c[0x0][0xb0c] ;  /* 0x00016180ff1577ac */ /* 0x000f220008000800 */
[----:B------:R-:W4:Y:S01]  /*1610*/  LDCU UR7, c[0x0][0xb20] ;  /* 0x00016400ff0777ac */ /* 0x000f220008000800 */
[----:B------:R-:W4:Y:S01]  /*1620*/  LDCU.64 UR8, c[0x0][0xb28] ;  /* 0x00016500ff0877ac */ /* 0x000f220008000a00 */
[----:B-1----:R-:W-:Y:S02]  /*1630*/  UISETP.NE.AND UP0, UPT, UR14, 0x1, UPT ;  /* 0x000000010e00788c */ /* 0x002fe4000bf05270 */
[----:B---3--:R-:W-:Y:S02]  /*1640*/  UIMAD.WIDE.U32 UR10, UR5, UR15, URZ ;  /* 0x0000000f050a72a5 */ /* 0x008fe4000f8e00ff */
[----:B--2---:R-:W-:-:S02]  /*1650*/  UIMAD.WIDE.U32 UR22, UR6, UR12, URZ ;  /* 0x0000000c061672a5 */ /* 0x004fc4000f8e00ff */
[----:B----4-:R-:W-:Y:S02]  /*1660*/  UISETP.NE.AND UP1, UPT, UR21, 0x1, UPT ;  /* 0x000000011500788c */ /* 0x010fe4000bf25270 */
[----:B------:R-:W-:Y:S01]  /*1670*/  UISETP.NE.AND UP2, UPT, UR28, 0x1, UPT ;  /* 0x000000011c00788c */ /* 0x000fe2000bf45270 */
[----:B------:R-:W-:Y:S02]  /*1680*/  UMOV UR10, UR11 ;  /* 0x0000000b000a7c82 */ /* 0x000fe40008000000 */
[----:B------:R-:W-:Y:S01]  /*1690*/  UMOV UR22, UR23 ;  /* 0x0000001700167c82 */ /* 0x000fe20008000000 */
[----:B------:R-:W-:Y:S02]  /*16a0*/  @UP0 USHF.R.U32.HI UR5, URZ, UR7, UR10 ;  /* 0x00000007ff050299 */ /* 0x000fe4000801160a */
[----:B------:R-:W-:Y:S02]  /*16b0*/  UIMAD.WIDE.U32 UR24, UR20, UR15, URZ ;  /* 0x0000000f141872a5 */ /* 0x000fe4000f8e00ff */
[----:B------:R-:W-:-:S02]  /*16c0*/  UIMAD.WIDE.U32 UR10, UR5, UR8, URZ ;  /* 0x00000008050a72a5 */ /* 0x000fc4000f8e00ff */
[----:B------:R-:W-:Y:S02]  /*16d0*/  @UP1 USHF.R.U32.HI UR6, URZ, UR13, UR22 ;  /* 0x0000000dff061299 */ /* 0x000fe40008011616 */
[----:B------:R-:W-:Y:S02]  /*16e0*/  UIMAD.WIDE.U32 UR18, UR16, UR12, URZ ;  /* 0x0000000c101272a5 */ /* 0x000fe4000f8e00ff */
[----:B------:R-:W-:Y:S01]  /*16f0*/  UIMAD.WIDE.U32 UR22, UR6, UR8, URZ ;  /* 0x00000008061672a5 */ /* 0x000fe2000f8e00ff */
[----:B------:R-:W-:Y:S01]  /*1700*/  UMOV UR4, UR25 ;  /* 0x0000001900047c82 */ /* 0x000fe20008000000 */
[----:B------:R-:W-:Y:S01]  /*1710*/  UMOV UR10, UR11 ;  /* 0x0000000b000a7c82 */ /* 0x000fe20008000000 */
[----:B------:R-:W-:Y:S02]  /*1720*/  USHF.R.U32.HI UR4, URZ, UR7, UR4 ;  /* 0x00000007ff047299 */ /* 0x000fe40008011604 */
[----:B------:R-:W-:Y:S02]  /*1730*/  @UP2 USHF.R.U32.HI UR5, URZ, UR9, UR10 ;  /* 0x00000009ff052299 */ /* 0x000fe4000801160a */
[----:B------:R-:W-:Y:S01]  /*1740*/  UMOV UR7, UR23 ;  /* 0x0000001700077c82 */ /* 0x000fe20008000000 */
[----:B------:R-:W-:Y:S01]  /*1750*/  UMOV UR18, UR19 ;  /* 0x0000001300127c82 */ /* 0x000fe20008000000 */
[----:B------:R-:W-:-:S02]  /*1760*/  @UP2 USHF.R.U32.HI UR6, URZ, UR9, UR7 ;  /* 0x00000009ff062299 */ /* 0x000fc40008011607 */
[----:B------:R-:W-:Y:S02]  /*1770*/  USHF.R.U32.HI UR13, URZ, UR13, UR18 ;  /* 0x0000000dff0d7299 */ /* 0x000fe40008011612 */
[----:B------:R-:W-:Y:S02]  /*1780*/  USEL UR4, UR20, UR4, !UP0 ;  /* 0x0000000414047287 */ /* 0x000fe4000c000000 */
[----:B------:R-:W-:Y:S02]  /*1790*/  UIMAD UR7, UR5, UR28, URZ ;  /* 0x0000001c050772a4 */ /* 0x000fe4000f8e02ff */
[----:B------:R-:W-:Y:S02]  /*17a0*/  USEL UR5, UR16, UR13, !UP1 ;  /* 0x0000000d10057287 */ /* 0x000fe4000c800000 */
[----:B------:R-:W-:Y:S02]  /*17b0*/  UIMAD UR12, UR6, UR28, URZ ;  /* 0x0000001c060c72a4 */ /* 0x000fe4000f8e02ff */
[----:B------:R-:W-:-:S02]  /*17c0*/  UISETP.GE.AND UP0, UPT, UR4, UR7, UPT ;  /* 0x000000070400728c */ /* 0x000fc4000bf06270 */
[----:B------:R-:W-:Y:S02]  /*17d0*/  UIMAD.WIDE.U32 UR10, UR4, UR8, URZ ;  /* 0x00000008040a72a5 */ /* 0x000fe4000f8e00ff */
[----:B------:R-:W-:Y:S02]  /*17e0*/  UISETP.GE.OR UP0, UPT, UR5, UR12, UP0 ;  /* 0x0000000c0500728c */ /* 0x000fe40008706670 */
[----:B------:R-:W-:Y:S02]  /*17f0*/  UIMAD.WIDE.U32 UR12, UR5, UR8, URZ ;  /* 0x00000008050c72a5 */ /* 0x000fe4000f8e00ff */
[----:B------:R-:W-:Y:S01]  /*1800*/  UIADD3 UR10, UPT, UPT, -UR4, URZ, URZ ;  /* 0x000000ff040a7290 */ /* 0x000fe2000fffe1ff */
[----:B------:R-:W-:Y:S01]  /*1810*/  UMOV UR8, UR11 ;  /* 0x0000000b00087c82 */ /* 0x000fe20008000000 */
[----:B------:R-:W-:Y:S02]  /*1820*/  UIADD3 UR11, UPT, UPT, -UR5, URZ, URZ ;  /* 0x000000ff050b7290 */ /* 0x000fe4000fffe1ff */
[----:B------:R-:W-:-:S03]  /*1830*/  USHF.R.U32.HI UR8, URZ, UR9, UR8 ;  /* 0x00000009ff087299 */ /* 0x000fc60008011608 */
[----:B------:R-:W-:Y:S01]  /*1840*/  @!UP0 UMOV UR7, UR13 ;  /* 0x0000000d00078c82 */ /* 0x000fe20008000000 */
[----:B------:R-:W-:Y:S02]  /*1850*/  UIMAD UR20, UR14, UR10, UR20 ;  /* 0x0000000a0e1472a4 */ /* 0x000fe4000f8e0214 */
[----:B------:R-:W-:Y:S02]  /*1860*/  USEL UR8, UR4, UR8, !UP2 ;  /* 0x0000000804087287 */ /* 0x000fe4000d000000 */
[----:B------:R-:W-:Y:S02]  /*1870*/  @!UP0 USHF.R.U32.HI UR7, URZ, UR9, UR7 ;  /* 0x00000009ff078299 */ /* 0x000fe40008011607 */
[----:B------:R-:W-:Y:S02]  /*1880*/  UIADD3 UR9, UPT, UPT, -UR8, URZ, URZ ;  /* 0x000000ff08097290 */ /* 0x000fe4000fffe1ff */
[----:B------:R-:W-:Y:S02]  /*1890*/  @!UP0 USEL UR7, UR5, UR7, !UP2 ;  /* 0x0000000705078287 */ /* 0x000fe4000d000000 */
[----:B------:R-:W-:-:S02]  /*18a0*/  UIMAD UR9, UR28, UR9, UR4 ;  /* 0x000000091c0972a4 */ /* 0x000fc4000f8e0204 */
[----:B------:R-:W-:Y:S02]  /*18b0*/  @!UP0 UIADD3 UR8, UPT, UPT, UR8, -UR7, URZ ;  /* 0x8000000708088290 */ /* 0x000fe4000fffe0ff */
[----:B------:R-:W-:Y:S02]  /*18c0*/  @!UP0 UIMAD UR6, UR9, UR6, UR7 ;  /* 0x00000006090682a4 */ /* 0x000fe4000f8e0207 */
[----:B------:R-:W-:Y:S02]  /*18d0*/  @!UP0 UIMAD UR4, UR8, UR28, UR5 ;  /* 0x0000001c080482a4 */ /* 0x000fe4000f8e0205 */
[----:B------:R-:W-:Y:S02]  /*18e0*/  UIMAD UR16, UR21, UR11, UR16 ;  /* 0x0000000b151072a4 */ /* 0x000fe4000f8e0210 */
[----:B------:R-:W-:Y:S01]  /*18f0*/  UIMAD UR20, UR4, UR14, UR20 ;  /* 0x0000000e041472a4 */ /* 0x000fe2000f8e0214 */
[----:B------:R-:W-:Y:S02]  /*1900*/  @!UP0 UMOV UR5, UR6 ;  /* 0x0000000600058c82 */ /* 0x000fe40008000000 */
[----:B------:R-:W-:-:S12]  /*1910*/  UIMAD UR16, UR5, UR21, UR16 ;  /* 0x00000015051072a4 */ /* 0x000fd8000f8e0210 */
.L_x_19:
[----:B------:R-:W-:-:S09]  /*1920*/  UISETP.NE.AND UP0, UPT, UR29, 0x1, UPT ;  /* 0x000000011d00788c */ /* 0x000fd2000bf05270 */
[----:B------:R-:W-:Y:S05]  /*1930*/  BRA.U UP0, `(.L_x_20) ;  /* 0x0000000100447547 */ /* 0x000fea000b800000 */
[----:B------:R-:W1:Y:S01]  /*1940*/  LDCU.128 UR8, c[0x0][0xb10] ;  /* 0x00016200ff0877ac */ /* 0x000e620008000c00 */
[----:B------:R-:W2:Y:S01]  /*1950*/  LDCU UR12, c[0x0][0xb0c] ;  /* 0x00016180ff0c77ac */ /* 0x000ea20008000800 */
[----:B------:R-:W3:Y:S01]  /*1960*/  LDCU UR13, c[0x0][0xb20] ;  /* 0x00016400ff0d77ac */ /* 0x000ee20008000800 */
[----:B-1----:R-:W-:Y:S02]  /*1970*/  UIMAD.WIDE.U32 UR6, UR16, UR8, URZ ;  /* 0x00000008100672a5 */ /* 0x002fe4000f8e00ff */
[----:B------:R-:W-:Y:S02]  /*1980*/  UIMAD.WIDE.U32 UR4, UR20, UR11, URZ ;  /* 0x0000000b140472a5 */ /* 0x000fe4000f8e00ff */
[----:B--2---:R-:W-:Y:S02]  /*1990*/  UISETP.NE.AND UP1, UPT, UR12, 0x1, UPT ;  /* 0x000000010c00788c */ /* 0x004fe4000bf25270 */
[----:B------:R-:W-:Y:S01]  /*19a0*/  UISETP.NE.AND UP0, UPT, UR10, 0x1, UPT ;  /* 0x000000010a00788c */ /* 0x000fe2000bf05270 */
[----:B------:R-:W-:-:S02]  /*19b0*/  UMOV UR6, UR7 ;  /* 0x0000000700067c82 */ /* 0x000fc40008000000 */
[----:B------:R-:W-:Y:S01]  /*19c0*/  UMOV UR4, UR5 ;  /* 0x0000000500047c82 */ /* 0x000fe20008000000 */
[----:B------:R-:W-:Y:S02]  /*19d0*/  USHF.R.U32.HI UR6, URZ, UR9, UR6 ;  /* 0x00000009ff067299 */ /* 0x000fe40008011606 */
[----:B---3--:R-:W-:Y:S02]  /*19e0*/  USHF.R.U32.HI UR4, URZ, UR13, UR4 ;  /* 0x0000000dff047299 */ /* 0x008fe40008011604 */
[----:B------:R-:W-:Y:S02]  /*19f0*/  USEL UR5, UR16, UR6, !UP1 ;  /* 0x0000000610057287 */ /* 0x000fe4000c800000 */
[----:B------:R-:W-:-:S04]  /*1a00*/  USEL UR4, UR20, UR4, !UP0 ;  /* 0x0000000414047287 */ /* 0x000fc8000c000000 */
[----:B------:R-:W-:Y:S02]  /*1a10*/  UIADD3 UR6, UPT, UPT, UR5, -UR4, URZ ;  /* 0x8000000405067290 */ /* 0x000fe4000fffe0ff */
[----:B------:R-:W-:Y:S02]  /*1a20*/  UIADD3 UR4, UPT, UPT, -UR5, UR4, URZ ;  /* 0x0000000405047290 */ /* 0x000fe4000fffe1ff */
[----:B------:R-:W-:Y:S02]  /*1a30*/  UIMAD UR20, UR6, UR10, UR20 ;  /* 0x0000000a061472a4 */ /* 0x000fe4000f8e0214 */
[----:B------:R-:W-:-:S12]  /*1a40*/  UIMAD UR16, UR4, UR12, UR16 ;  /* 0x0000000c041072a4 */ /* 0x000fd8000f8e0210 */
.L_x_20:
[----:B------:R-:W-:-:S09]  /*1a50*/  UISETP.EQ.U32.AND UP0, UPT, UR33, 0x1, UPT ;  /* 0x000000012100788c */ /* 0x000fd2000bf02070 */
[----:B------:R-:W-:Y:S05]  /*1a60*/  BRA.U !UP0, `(.L_x_21) ;  /* 0x00000001080c7547 */ /* 0x000fea000b800000 */
[----:B------:R-:W-:Y:S01]  /*1a70*/  UCGABAR_WAIT ;  /* 0x0000000000007dc7 */ /* 0x000fe20008000000 */
[----:B------:R-:W-:Y:S01]  /*1a80*/  CCTL.IVALL ;  /* 0x00000000ff00798f */ /* 0x000fe20002000000 */
[----:B------:R-:W-:Y:S05]  /*1a90*/  BRA `(.L_x_22) ;  /* 0x0000000000047947 */ /* 0x000fea0003800000 */
.L_x_21:
[----:B------:R-:W-:Y:S06]  /*1aa0*/  BAR.SYNC.DEFER_BLOCKING 0x0 ;  /* 0x0000000000007b1d */ /* 0x000fec0000010000 */
.L_x_22:
[----:B------:R-:W-:Y:S05]  /*1ab0*/  BRA.U UP6, `(.L_x_23) ;  /* 0x0000001506907547 */ /* 0x000fea000b800000 */
[----:B------:R-:W1:Y:S01]  /*1ac0*/  LDCU UR7, c[0x0][0x38c] ;  /* 0x00007180ff0777ac */ /* 0x000e620008000800 */
[----:B------:R-:W2:Y:S01]  /*1ad0*/  S2UR UR8, SR_CgaCtaId ;  /* 0x00000000000879c3 */ /* 0x000ea20000008800 */
[----:B------:R-:W-:Y:S01]  /*1ae0*/  PLOP3.LUT P1, PT, PT, PT, UP3, 0x80, 0x8 ;  /* 0x000000000008781c */ /* 0x000fe20003f2f038 */
[----:B------:R-:W-:Y:S01]  /*1af0*/  IMAD.MOV.U32 R12, RZ, RZ, 0x1 ;  /* 0x00000001ff0c7424 */ /* 0x000fe200078e00ff */
[----:B------:R-:W-:Y:S01]  /*1b00*/  UISETP.NE.AND UP0, UPT, UR17, URZ, UPT ;  /* 0x000000ff1100728c */ /* 0x000fe2000bf05270 */
[----:B------:R-:W-:Y:S01]  /*1b10*/  ISETP.EQ.OR P2, PT, R0, RZ, P3 ;  /* 0x000000ff0000720c */ /* 0x000fe20001f42670 */
[----:B------:R-:W-:Y:S01]  /*1b20*/  UMOV UR21, 0x400 ;  /* 0x0000040000157882 */ /* 0x000fe20000000000 */
[----:B------:R-:W-:Y:S01]  /*1b30*/  USHF.L.U32 UR5, UR32, 0x4, URZ ;  /* 0x0000000420057899 */ /* 0x000fe200080006ff */
[----:B------:R-:W-:Y:S01]  /*1b40*/  PLOP3.LUT P1, PT, P1, PT, PT, 0x8, 0x80 ;  /* 0x000000000080781c */ /* 0x000fe20000f2e170 */
[----:B------:R-:W-:Y:S01]  /*1b50*/  USEL UR25, UR48, 0x2, UP0 ;  /* 0x0000000230197887 */ /* 0x000fe20008000000 */
[----:B------:R-:W-:Y:S01]  /*1b60*/  CS2R R10, SRZ ;  /* 0x00000000000a7805 */ /* 0x000fe2000001ff00 */
[----:B------:R-:W-:Y:S01]  /*1b70*/  IMAD.MOV.U32 R9, RZ, RZ, RZ ;  /* 0x000000ffff097224 */ /* 0x000fe200078e00ff */
[----:B------:R-:W3:Y:S01]  /*1b80*/  LDCU UR43, c[0x0][0x370] ;  /* 0x00006e00ff2b77ac */ /* 0x000ee20008000800 */
[----:B------:R-:W-:Y:S01]  /*1b90*/  IMAD.MOV.U32 R8, RZ, RZ, 0x1 ;  /* 0x00000001ff087424 */ /* 0x000fe200078e00ff */
[----:B------:R-:W4:Y:S01]  /*1ba0*/  LDCU.64 UR28, c[0x0][0x348] ;  /* 0x00006900ff1c77ac */ /* 0x000f220008000a00 */
[----:B-1----:R-:W-:-:S02]  /*1bb0*/  UIADD3 UR6, UPT, UPT, UR7, 0x1f, URZ ;  /* 0x0000001f07067890 */ /* 0x002fc4000fffe0ff */
[----:B------:R-:W-:Y:S02]  /*1bc0*/  UIADD3 UR49, UPT, UPT, UR7, 0x3e, URZ ;  /* 0x0000003e07317890 */ /* 0x000fe4000fffe0ff */
[----:B------:R-:W-:Y:S02]  /*1bd0*/  USHF.R.S32.HI UR4, URZ, 0x1f, UR6 ;  /* 0x0000001fff047899 */ /* 0x000fe40008011406 */
[----:B--2---:R-:W-:Y:S02]  /*1be0*/  ULEA UR21, UR8, UR21, 0x18 ;  /* 0x0000001508157291 */ /* 0x004fe4000f8ec0ff */
[----:B------:R-:W-:Y:S02]  /*1bf0*/  ULEA.HI UR4, UR4, UR6, URZ, 0x5 ;  /* 0x0000000604047291 */ /* 0x000fe4000f8f28ff */
[----:B------:R-:W-:Y:S02]  /*1c00*/  UIADD3 UR6, UPT, UPT, UR7, -0x1, URZ ;  /* 0xffffffff07067890 */ /* 0x000fe4000fffe0ff */
[----:B------:R-:W-:-:S02]  /*1c10*/  USHF.R.S32.HI UR45, URZ, 0x5, UR4 ;  /* 0x00000005ff2d7899 */ /* 0x000fc40008011404 */
[----:B------:R-:W-:Y:S02]  /*1c20*/  UISETP.GE.U32.AND UP1, UPT, UR6, -0x3f, UPT ;  /* 0xffffffc10600788c */ /* 0x000fe4000bf26070 */
[----:B------:R-:W-:Y:S02]  /*1c30*/  UISETP.LT.U32.AND UP0, UPT, UR45, 0x9, UPT ;  /* 0x000000092d00788c */ /* 0x000fe4000bf01070 */
[----:B------:R-:W-:Y:S02]  /*1c40*/  ULEA UR38, UR31, UR21, 0x1 ;  /* 0x000000151f267291 */ /* 0x000fe4000f8e08ff */
[----:B------:R-:W-:Y:S02]  /*1c50*/  USEL UR44, UR45, 0x9, UP0 ;  /* 0x000000092d2c7887 */ /* 0x000fe40008000000 */
[----:B------:R-:W-:Y:S02]  /*1c60*/  ULEA UR37, UR30, UR21, 0x1 ;  /* 0x000000151e257291 */ /* 0x000fe4000f8e08ff */
[----:B------:R-:W-:-:S02]  /*1c70*/  UIADD3 UR24, UPT, UPT, UR44, -0x1, URZ ;  /* 0xffffffff2c187890 */ /* 0x000fc4000fffe0ff */
[----:B------:R-:W-:Y:S01]  /*1c80*/  @UP1 UIADD3 UR24, UPT, UPT, UR44, URZ, URZ ;  /* 0x000000ff2c181290 */ /* 0x000fe2000fffe0ff */
[----:B------:R-:W1:Y:S01]  /*1c90*/  LDCU UR41, c[0x0][0x374] ;  /* 0x00006e80ff2977ac */ /* 0x000e620008000800 */
[----:B------:R-:W-:Y:S02]  /*1ca0*/  ULOP3.LUT UR47, UR5, 0x30, URZ, 0xe2, !UPT ;  /* 0x00000030052f7892 */ /* 0x000fe4000f8ee2ff */
[----:B------:R-:W-:Y:S02]  /*1cb0*/  UIADD3 UR38, UPT, UPT, UR38, 0x8800, URZ ;  /* 0x0000880026267890 */ /* 0x000fe4000fffe0ff */
[----:B------:R-:W-:Y:S02]  /*1cc0*/  UIADD3 UR37, UPT, UPT, UR37, 0x11800, URZ ;  /* 0x0001180025257890 */ /* 0x000fe4000fffe0ff */
[----:B------:R-:W-:Y:S02]  /*1cd0*/  UIADD3 UR46, UPT, UPT, UR45, -UR44, URZ ;  /* 0x8000002c2d2e7290 */ /* 0x000fe4000fffe0ff */
[----:B------:R-:W-:Y:S01]  /*1ce0*/  UIADD3 UR24, UPT, UPT, UR24, 0x1, URZ ;  /* 0x0000000118187890 */ /* 0x000fe2000fffe0ff */
[----:B---34-:R-:W-:-:S11]  /*1cf0*/  UMOV UR7, URZ ;  /* 0x000000ff00077c82 */ /* 0x018fd60008000000 */
.L_x_43:
[----:B------:R-:W2:Y:S02]  /*1d00*/  S2UR UR4, SR_CgaCtaId ;  /* 0x00000000000479c3 */ /* 0x000ea40000008800 */
[----:B--2---:R-:W-:-:S09]  /*1d10*/  UISETP.NE.AND UP0, UPT, UR4, URZ, UPT ;  /* 0x000000ff0400728c */ /* 0x004fd2000bf05270 */
[----:B-1----:R-:W-:Y:S05]  /*1d20*/  BRA.U UP0, `(.L_x_24) ;  /* 0x0000000100287547 */ /* 0x002fea000b800000 */
[----:B------:R-:W-:Y:S02]  /*1d30*/  LEA R0, R9, UR21, 0x3 ;  /* 0x0000001509007c11 */ /* 0x000fe4000f8e18ff */
[----:B------:R-:W-:-:S04]  /*1d40*/  SHF.L.U32 R3, R8, 0x1f, RZ ;  /* 0x0000001f08037819 */ /* 0x000fc800000006ff */
[----:B------:R-:W2:Y:S02]  /*1d50*/  SYNCS.PHASECHK.TRANS64.TRYWAIT P0, [R0+URZ+0x150], R3 ;  /* 0x00015003000075a7 */ /* 0x000ea400080011ff */
[----:B--2---:R-:W-:Y:S05]  /*1d60*/  @!P0 BRA `(.L_x_25) ;  /* 0x0000007c00bc8947 */ /* 0x004fea0003800000 */
.L_x_144:
[----:B------:R3:W-:Y:S01]  /*1d70*/  SYNCS.ARRIVE.TRANS64.A1T0 RZ, [R0+URZ+0x140], RZ ;  /* 0x000140ff00ff79a7 */ /* 0x0007e200081000ff */
[----:B------:R-:W-:-:S05]  /*1d80*/  VIADD R9, R9, 0x1 ;  /* 0x0000000109097836 */ /* 0x000fca0000000000 */
[----:B------:R-:W-:-:S04]  /*1d90*/  ISETP.NE.AND P0, PT, R9, 0x2, PT ;  /* 0x000000020900780c */ /* 0x000fc80003f05270 */
[----:B--2---:R-:W-:Y:S02]  /*1da0*/  SEL R3, RZ, 0x1, P0 ;  /* 0x00000001ff037807 */ /* 0x004fe40000000000 */
[----:B------:R-:W-:Y:S02]  /*1db0*/  SEL R9, R9, RZ, P0 ;  /* 0x000000ff09097207 */ /* 0x000fe40000000000 */
[----:B------:R-:W-:-:S07]  /*1dc0*/  LOP3.LUT R8, R8, R3, RZ, 0x3c, !PT ;  /* 0x0000000308087212 */ /* 0x000fce00078e3cff */
.L_x_24:
[----:B------:R-:W-:Y:S01]  /*1dd0*/  ULEA UR4, UR7, UR21, 0x3 ;  /* 0x0000001507047291 */ /* 0x000fe2000f8e18ff */
[----:B---3--:R-:W-:Y:S01]  /*1de0*/  SHF.L.U32 R0, R12, 0x1f, RZ ;  /* 0x0000001f0c007819 */ /* 0x008fe200000006ff */
[----:B------:R-:W-:Y:S02]  /*1df0*/  UISETP.GE.U32.AND UP0, UPT, UR49, 0x3f, UPT ;  /* 0x0000003f3100788c */ /* 0x000fe4000bf06070 */
[----:B------:R-:W-:Y:S02]  /*1e00*/  ULEA UR11, UR20, UR50, 0x2 ;  /* 0x00000032140b7291 */ /* 0x000fe4000f8e10ff */
[----:B------:R-:W-:Y:S02]  /*1e10*/  ULEA UR35, UR16, UR47, 0x6 ;  /* 0x0000002f10237291 */ /* 0x000fe4000f8e30ff */
[----:B------:R-:W-:Y:S01]  /*1e20*/  USHF.L.U32 UR11, UR11, 0x6, URZ ;  /* 0x000000060b0b7899 */ /* 0x000fe200080006ff */
[----:B------:R2:W3:Y:S01]  /*1e30*/  SYNCS.PHASECHK.TRANS64.TRYWAIT P0, [UR4+0x48], R0 ;  /* 0x00004800ff0075a7 */ /* 0x0004e20008001104 */
[----:B------:R-:W-:Y:S01]  /*1e40*/  UMOV UR6, URZ ;  /* 0x000000ff00067c82 */ /* 0x000fe20008000000 */
[----:B------:R-:W-:Y:S09]  /*1e50*/  BRA.U !UP0, `(.L_x_26) ;  /* 0x0000000108c87547 */ /* 0x000ff2000b800000 */
[----:B------:R-:W-:Y:S01]  /*1e60*/  UMOV UR13, URZ ;  /* 0x000000ff000d7c82 */ /* 0x000fe20008000000 */
[----:B------:R-:W-:-:S05]  /*1e70*/  UMOV UR4, UR7 ;  /* 0x0000000700047c82 */ /* 0x000fca0008000000 */
.L_x_32:
[----:B------:R-:W-:Y:S01]  /*1e80*/  ULEA UR33, UR4, UR21, 0x3 ;  /* 0x0000001504217291 */ /* 0x000fe2000f8e18ff */
[----:B---3--:R-:W-:Y:S01]  /*1e90*/  @!P3 MOV R2, 0x5000 ;  /* 0x000050000002b802 */ /* 0x008fe20000000f00 */
[----:B-1-3--:R-:W-:Y:S10]  /*1ea0*/  @P0 BRA `(.L_x_27) ;  /* 0x00000000000c0947 */ /* 0x00aff40003800000 */
[----:B------:R-:W-:-:S04]  /*1eb0*/  SHF.L.U32 R3, R12, 0x1f, RZ ;  /* 0x0000001f0c037819 */ /* 0x000fc800000006ff */
[----:B------:R-:W3:Y:S02]  /*1ec0*/  SYNCS.PHASECHK.TRANS64.TRYWAIT P0, [UR33+0x48], R3 ;  /* 0x00004803ff0075a7 */ /* 0x000ee40008001121 */
[----:B---3--:R-:W-:Y:S05]  /*1ed0*/  @!P0 BRA `(.L_x_28) ;  /* 0x0000007c00748947 */ /* 0x008fea0003800000 */
.L_x_27:
[----:B------:R3:W-:Y:S01]  /*1ee0*/  @!P3 SYNCS.ARRIVE.TRANS64 RZ, [UR33], R2 ;  /* 0x00000002ffffb9a7 */ /* 0x0007e20008000021 */
[----:B------:R-:W-:-:S04]  /*1ef0*/  ULOP3.LUT UR5, UR25, 0x2, URZ, 0xfc, !UPT ;  /* 0x0000000219057892 */ /* 0x000fc8000f8efcff */
[----:B------:R-:W-:-:S09]  /*1f00*/  UISETP.NE.AND UP0, UPT, UR5, 0x2, UPT ;  /* 0x000000020500788c */ /* 0x000fd2000bf05270 */
[----:B------:R-:W-:Y:S05]  /*1f10*/  BRA.U UP0, `(.L_x_29) ;  /* 0x0000000100047547 */ /* 0x000fea000b800000 */
[----:B-1----:R-:W-:Y:S05]  /*1f20*/  BPT.TRAP 0x1 ;  /* 0x000000040000795c */ /* 0x002fea0000300000 */
.L_x_29:
[----:B------:R-:W-:Y:S04]  /*1f30*/  BSSY.RECONVERGENT B0, `(.L_x_30) ;  /* 0x0000003000007945 */ /* 0x000fe80003800200 */
[----:B------:R-:W-:Y:S05]  /*1f40*/  @P2 BRA `(.L_x_31) ;  /* 0x0000000000042947 */ /* 0x000fea0003800000 */
[----:B-1----:R-:W-:Y:S05]  /*1f50*/  BPT.TRAP 0x1 ;  /* 0x000000040000795c */ /* 0x002fea0000300000 */
.L_x_31:
[----:B-1----:R-:W-:Y:S05]  /*1f60*/  BSYNC.RECONVERGENT B0 ;  /* 0x0000000000007941 */ /* 0x002fea0003800200 */
.L_x_30:
[----:B------:R-:W-:Y:S02]  /*1f70*/  UIADD3 UR5, UPT, UPT, UR4, 0x1, URZ ;  /* 0x0000000104057890 */ /* 0x000fe4000fffe0ff */
[----:B------:R-:W-:Y:S02]  /*1f80*/  USHF.L.U32 UR34, UR13, 0x5, URZ ;  /* 0x000000050d227899 */ /* 0x000fe400080006ff */
[----:B------:R-:W-:Y:S02]  /*1f90*/  UISETP.NE.AND UP0, UPT, UR5, 0x9, UPT ;  /* 0x000000090500788c */ /* 0x000fe4000bf05270 */
[----:B------:R-:W-:Y:S02]  /*1fa0*/  UIADD3 UR13, UPT, UPT, UR13, 0x1, URZ ;  /* 0x000000010d0d7890 */ /* 0x000fe4000fffe0ff */
[----:B------:R-:W-:Y:S02]  /*1fb0*/  USEL UR6, URZ, 0x1, UP0 ;  /* 0x00000001ff067887 */ /* 0x000fe40008000000 */
[----:B------:R-:W-:-:S02]  /*1fc0*/  USEL UR7, UR5, URZ, UP0 ;  /* 0x000000ff05077287 */ /* 0x000fc40008000000 */
[----:B------:R-:W-:Y:S02]  /*1fd0*/  UIADD3 UR14, UP1, UPT, UR28, 0x80, URZ ;  /* 0x000000801c0e7890 */ /* 0x000fe4000ff3e0ff */
[----:B------:R-:W-:Y:S01]  /*1fe0*/  ULEA UR5, UR7, UR21, 0x3 ;  /* 0x0000001507057291 */ /* 0x000fe2000f8e18ff */
[----:B------:R-:W-:Y:S01]  /*1ff0*/  LOP3.LUT R12, R12, UR6, RZ, 0x3c, !PT ;  /* 0x000000060c0c7c12 */ /* 0x000fe2000f8e3cff */
[----:B------:R-:W-:Y:S02]  /*2000*/  ULEA UR6, UR4, UR31, 0xb ;  /* 0x0000001f04067291 */ /* 0x000fe4000f8e58ff */
[----:B------:R-:W-:Y:S01]  /*2010*/  UIADD3.X UR15, UPT, UPT, URZ, UR29, URZ, UP1, !UPT ;  /* 0x0000001dff0f7290 */ /* 0x000fe20008ffe4ff */
[----:B--2---:R-:W-:Y:S01]  /*2020*/  SHF.L.U32 R0, R12, 0x1f, RZ ;  /* 0x0000001f0c007819 */ /* 0x004fe200000006ff */
[----:B------:R-:W-:Y:S02]  /*2030*/  ULEA UR6, UR6, UR21, 0x1 ;  /* 0x0000001506067291 */ /* 0x000fe4000f8e08ff */
[----:B------:R-:W-:Y:S01]  /*2040*/  UPRMT UR16, URZ, 0x5410, UR27 ;  /* 0x00005410ff107896 */ /* 0x000fe2000800001b */
[----:B------:R4:W1:Y:S01]  /*2050*/  SYNCS.PHASECHK.TRANS64.TRYWAIT P0, [UR5+0x48], R0 ;  /* 0x00004800ff0075a7 */ /* 0x0008620008001105 */
[----:B------:R-:W-:-:S02]  /*2060*/  ULEA UR5, UR4, UR30, 0xd ;  /* 0x0000001e04057291 */ /* 0x000fc4000f8e68ff */
[----:B------:R-:W-:Y:S02]  /*2070*/  UIADD3 UR4, UP0, UPT, UR28, 0x180, URZ ;  /* 0x000001801c047890 */ /* 0x000fe4000ff1e0ff */
[----:B------:R-:W-:Y:S02]  /*2080*/  ULEA UR5, UR5, UR21, 0x1 ;  /* 0x0000001505057291 */ /* 0x000fe4000f8e08ff */
[----:B------:R-:W-:Y:S02]  /*2090*/  UIADD3 UR32, UPT, UPT, UR6, 0x8800, URZ ;  /* 0x0000880006207890 */ /* 0x000fe4000fffe0ff */
[----:B------:R-:W-:Y:S02]  /*20a0*/  UIADD3 UR8, UPT, UPT, UR5, 0x11800, URZ ;  /* 0x0001180005087890 */ /* 0x000fe4000fffe0ff */
[----:B------:R-:W-:Y:S02]  /*20b0*/  UIADD3.X UR5, UPT, UPT, URZ, UR29, URZ, UP0, !UPT ;  /* 0x0000001dff057290 */ /* 0x000fe400087fe4ff */
[----:B------:R-:W-:-:S02]  /*20c0*/  UISETP.NE.AND UP0, UPT, UR13, UR24, UPT ;  /* 0x000000180d00728c */ /* 0x000fc4000bf05270 */
[----:B------:R-:W-:Y:S01]  /*20d0*/  UPRMT UR6, URZ, 0x5410, UR26 ;  /* 0x00005410ff067896 */ /* 0x000fe2000800001a */
[----:B------:R-:W-:Y:S01]  /*20e0*/  UMOV UR18, 0x0 ;  /* 0x0000000000127882 */ /* 0x000fe20000000000 */
[----:B------:R-:W-:Y:S01]  /*20f0*/  UMOV UR19, 0x10000000 ;  /* 0x1000000000137882 */ /* 0x000fe20000000000 */
[----:B------:R-:W-:Y:S01]  /*2100*/  UMOV UR12, UR36 ;  /* 0x00000024000c7c82 */ /* 0x000fe20008000000 */
[----:B------:R-:W-:Y:S01]  /*2110*/  UMOV UR9, UR33 ;  /* 0x0000002100097c82 */ /* 0x000fe20008000000 */
[----:B------:R-:W-:Y:S01]  /*2120*/  UMOV UR10, UR34 ;  /* 0x00000022000a7c82 */ /* 0x000fe20008000000 */
[----:B------:R-:W-:Y:S03]  /*2130*/  UTMALDG.3D.MULTICAST [UR32], [UR14], UR16, desc[UR18] ;  /* 0x000012200e0073b4 */ /* 0x000fe60008011810 */
[----:B------:R2:W-:Y:S02]  /*2140*/  UTMALDG.3D.MULTICAST [UR8], [UR4], UR6, desc[UR18] ;  /* 0x00001208040073b4 */ /* 0x0005e40008011806 */
[----:B--2---:R-:W-:Y:S01]  /*2150*/  UMOV UR6, UR24 ;  /* 0x0000001800067c82 */ /* 0x004fe20008000000 */
[----:B------:R-:W-:Y:S01]  /*2160*/  UMOV UR4, UR7 ;  /* 0x0000000700047c82 */ /* 0x000fe20008000000 */
[----:B----4-:R-:W-:Y:S05]  /*2170*/  BRA.U UP0, `(.L_x_32) ;  /* 0xfffffffd00407547 */ /* 0x010fea000b83ffff */
.L_x_26:
[----:B------:R-:W-:Y:S01]  /*2180*/  ULEA UR4, UR7, UR21, 0x3 ;  /* 0x0000001507047291 */ /* 0x000fe2000f8e18ff */
[----:B--2---:R-:W-:Y:S01]  /*2190*/  SHF.L.U32 R0, R12, 0x1f, RZ ;  /* 0x0000001f0c007819 */ /* 0x004fe200000006ff */
[----:B------:R-:W-:Y:S01]  /*21a0*/  @!P1 SYNCS.ARRIVE.TRANS64.A1T0 RZ, [UR21+0xd8], RZ ;  /* 0x0000d8ffffff99a7 */ /* 0x000fe20008100015 */
[----:B------:R-:W-:-:S06]  /*21b0*/  UISETP.GT.AND UP0, UPT, UR45, UR44, UPT ;  /* 0x0000002c2d00728c */ /* 0x000fcc000bf04270 */
[----:B-1-3--:R1:W2:Y:S03]  /*21c0*/  SYNCS.PHASECHK.TRANS64.TRYWAIT P0, [UR4+0x48], R0 ;  /* 0x00004800ff0075a7 */ /* 0x00a2a60008001104 */
[----:B------:R-:W-:Y:S05]  /*21d0*/  BRA.U !UP0, `(.L_x_33) ;  /* 0x0000000108bc7547 */ /* 0x000fea000b800000 */
[----:B------:R-:W-:Y:S01]  /*21e0*/  UIADD3 UR13, UPT, UPT, UR46, UR6, URZ ;  /* 0x000000062e0d7290 */ /* 0x000fe2000fffe0ff */
[----:B------:R-:W-:-:S11]  /*21f0*/  UMOV UR4, UR7 ;  /* 0x0000000700047c82 */ /* 0x000fd60008000000 */
.L_x_39:
[----:B------:R-:W-:Y:S01]  /*2200*/  ULEA UR17, UR4, UR21, 0x3 ;  /* 0x0000001504117291 */ /* 0x000fe2000f8e18ff */
[----:B--2---:R-:W-:Y:S01]  /*2210*/  @!P3 MOV R2, 0x5000 ;  /* 0x000050000002b802 */ /* 0x004fe20000000f00 */
[----:B--2-4-:R-:W-:Y:S10]  /*2220*/  @P0 BRA `(.L_x_34) ;  /* 0x00000000000c0947 */ /* 0x014ff40003800000 */
[----:B------:R-:W-:-:S04]  /*2230*/  SHF.L.U32 R3, R12, 0x1f, RZ ;  /* 0x0000001f0c037819 */ /* 0x000fc800000006ff */
[----:B------:R-:W2:Y:S02]  /*2240*/  SYNCS.PHASECHK.TRANS64.TRYWAIT P0, [UR17+0x48], R3 ;  /* 0x00004803ff0075a7 */ /* 0x000ea40008001111 */
[----:B--2---:R-:W-:Y:S05]  /*2250*/  @!P0 BRA `(.L_x_35) ;  /* 0x0000007800ac8947 */ /* 0x004fea0003800000 */
.L_x_34:
[----:B------:R2:W-:Y:S01]  /*2260*/  @!P3 SYNCS.ARRIVE.TRANS64 RZ, [UR17], R2 ;  /* 0x00000002ffffb9a7 */ /* 0x0005e20008000011 */
[----:B------:R-:W-:-:S04]  /*2270*/  ULOP3.LUT UR5, UR25, 0x2, URZ, 0xfc, !UPT ;  /* 0x0000000219057892 */ /* 0x000fc8000f8efcff */
[----:B------:R-:W-:-:S09]  /*2280*/  UISETP.NE.AND UP0, UPT, UR5, 0x2, UPT ;  /* 0x000000020500788c */ /* 0x000fd2000bf05270 */
[----:B------:R-:W-:Y:S05]  /*2290*/  BRA.U UP0, `(.L_x_36) ;  /* 0x0000000100047547 */ /* 0x000fea000b800000 */
[----:B------:R-:W-:Y:S05]  /*22a0*/  BPT.TRAP 0x1 ;  /* 0x000000040000795c */ /* 0x000fea0000300000 */
.L_x_36:
[----:B------:R-:W-:Y:S04]  /*22b0*/  BSSY.RECONVERGENT B0, `(.L_x_37) ;  /* 0x0000003000007945 */ /* 0x000fe80003800200 */
[----:B------:R-:W-:Y:S05]  /*22c0*/  @P2 BRA `(.L_x_38) ;  /* 0x0000000000042947 */ /* 0x000fea0003800000 */
[----:B------:R-:W-:Y:S05]  /*22d0*/  BPT.TRAP 0x1 ;  /* 0x000000040000795c */ /* 0x000fea0000300000 */
.L_x_38:
[----:B------:R-:W-:Y:S05]  /*22e0*/  BSYNC.RECONVERGENT B0 ;  /* 0x0000000000007941 */ /* 0x000fea0003800200 */
.L_x_37:
[----:B------:R-:W-:Y:S02]  /*22f0*/  UIADD3 UR5, UPT, UPT, UR4, 0x1, URZ ;  /* 0x0000000104057890 */ /* 0x000fe4000fffe0ff */
[----:B------:R-:W-:Y:S02]  /*2300*/  UIADD3 UR14, UP1, UPT, UR28, 0x80, URZ ;  /* 0x000000801c0e7890 */ /* 0x000fe4000ff3e0ff */
[----:B------:R-:W-:Y:S02]  /*2310*/  UISETP.NE.AND UP0, UPT, UR5, 0x9, UPT ;  /* 0x000000090500788c */ /* 0x000fe4000bf05270 */
[----:B------:R-:W-:Y:S02]  /*2320*/  ULEA UR16, UR4, UR38, 0xc ;  /* 0x0000002604107291 */ /* 0x000fe4000f8e60ff */
[----:B------:R-:W-:Y:S02]  /*2330*/  USEL UR8, URZ, 0x1, UP0 ;  /* 0x00000001ff087887 */ /* 0x000fe40008000000 */
[----:B------:R-:W-:-:S02]  /*2340*/  USEL UR7, UR5, URZ, UP0 ;  /* 0x000000ff05077287 */ /* 0x000fc40008000000 */
[----:B------:R-:W-:Y:S02]  /*2350*/  UIADD3 UR22, UP0, UPT, UR28, 0x180, URZ ;  /* 0x000001801c167890 */ /* 0x000fe4000ff1e0ff */
[----:B------:R-:W-:Y:S01]  /*2360*/  ULEA UR5, UR7, UR21, 0x3 ;  /* 0x0000001507057291 */ /* 0x000fe2000f8e18ff */
[----:B------:R-:W-:Y:S01]  /*2370*/  LOP3.LUT R12, R12, UR8, RZ, 0x3c, !PT ;  /* 0x000000080c0c7c12 */ /* 0x000fe2000f8e3cff */
[----:B------:R-:W-:Y:S02]  /*2380*/  ULEA UR8, UR4, UR37, 0xe ;  /* 0x0000002504087291 */ /* 0x000fe4000f8e70ff */
[----:B------:R-:W-:Y:S01]  /*2390*/  USHF.L.U32 UR18, UR6, 0x5, URZ ;  /* 0x0000000506127899 */ /* 0x000fe200080006ff */
[----:B-1----:R-:W-:Y:S01]  /*23a0*/  SHF.L.U32 R0, R12, 0x1f, RZ ;  /* 0x0000001f0c007819 */ /* 0x002fe200000006ff */
[----:B------:R-:W-:Y:S02]  /*23b0*/  UPRMT UR4, URZ, 0x5410, UR27 ;  /* 0x00005410ff047896 */ /* 0x000fe4000800001b */
[----:B------:R-:W-:Y:S01]  /*23c0*/  UIADD3.X UR15, UPT, UPT, URZ, UR29, URZ, UP1, !UPT ;  /* 0x0000001dff0f7290 */ /* 0x000fe20008ffe4ff */
[----:B------:R3:W4:Y:S01]  /*23d0*/  SYNCS.PHASECHK.TRANS64.TRYWAIT P0, [UR5+0x48], R0 ;  /* 0x00004800ff0075a7 */ /* 0x0007220008001105 */
[----:B------:R-:W-:-:S02]  /*23e0*/  UPRMT UR5, URZ, 0x5410, UR26 ;  /* 0x00005410ff057896 */ /* 0x000fc4000800001a */
[----:B------:R-:W-:Y:S01]  /*23f0*/  UIADD3.X UR23, UPT, UPT, URZ, UR29, URZ, UP0, !UPT ;  /* 0x0000001dff177290 */ /* 0x000fe200087fe4ff */
[----:B------:R-:W-:Y:S01]  /*2400*/  UMOV UR32, 0x0 ;  /* 0x0000000000207882 */ /* 0x000fe20000000000 */
[----:B------:R-:W-:Y:S01]  /*2410*/  UMOV UR33, 0x10000000 ;  /* 0x1000000000217882 */ /* 0x000fe20000000000 */
[----:B------:R-:W-:Y:S01]  /*2420*/  UMOV UR19, UR35 ;  /* 0x0000002300137c82 */ /* 0x000fe20008000000 */
[----:B------:R-:W-:Y:S01]  /*2430*/  UMOV UR20, UR36 ;  /* 0x0000002400147c82 */ /* 0x000fe20008000000 */
[----:B------:R-:W-:Y:S01]  /*2440*/  UMOV UR12, UR36 ;  /* 0x00000024000c7c82 */ /* 0x000fe20008000000 */
[----:B------:R-:W-:Y:S01]  /*2450*/  UMOV UR9, UR17 ;  /* 0x0000001100097c82 */ /* 0x000fe20008000000 */
[----:B------:R-:W-:Y:S01]  /*2460*/  UMOV UR10, UR18 ;  /* 0x00000012000a7c82 */ /* 0x000fe20008000000 */
[----:B------:R1:W-:Y:S01]  /*2470*/  UTMALDG.3D.MULTICAST [UR16], [UR14], UR4, desc[UR32] ;  /* 0x000020100e0073b4 */ /* 0x0003e20008011804 */
[----:B------:R-:W-:-:S04]  /*2480*/  UIADD3 UR6, UPT, UPT, UR6, 0x1, URZ ;  /* 0x0000000106067890 */ /* 0x000fc8000fffe0ff */
[----:B------:R-:W-:Y:S01]  /*2490*/  UISETP.NE.AND UP0, UPT, UR6, UR13, UPT ;  /* 0x0000000d0600728c */ /* 0x000fe2000bf05270 */
[----:B------:R3:W-:Y:S01]  /*24a0*/  UTMALDG.3D.MULTICAST [UR8], [UR22], UR5, desc[UR32] ;  /* 0x00002008160073b4 */ /* 0x0007e20008011805 */
[----:B-1----:R-:W-:-:S07]  /*24b0*/  UMOV UR4, UR7 ;  /* 0x0000000700047c82 */ /* 0x002fce0008000000 */
[----:B---3--:R-:W-:Y:S05]  /*24c0*/  BRA.U UP0, `(.L_x_39) ;  /* 0xfffffffd004c7547 */ /* 0x008fea000b83ffff */
.L_x_33:
[C---:B------:R-:W-:Y:S01]  /*24d0*/  LEA R3, R11.reuse, UR21, 0x3 ;  /* 0x000000150b037c11 */ /* 0x040fe2000f8e18ff */
[----:B------:R-:W-:Y:S01]  /*24e0*/  NOP ;  /* 0x0000000000007918 */ /* 0x000fe20000000000 */
[----:B-1----:R-:W-:Y:S02]  /*24f0*/  SHF.L.U32 R0, R10, 0x1f, RZ ;  /* 0x0000001f0a007819 */ /* 0x002fe400000006ff */
[----:B------:R-:W-:Y:S02]  /*2500*/  LEA R5, R11, UR21, 0x4 ;  /* 0x000000150b057c11 */ /* 0x000fe4000f8e20ff */
[----:B--2-4-:R-:W1:Y:S02]  /*2510*/  SYNCS.PHASECHK.TRANS64.TRYWAIT P0, [R3+URZ+0xe0], R0 ;  /* 0x0000e000030075a7 */ /* 0x014e6400080011ff */
[----:B-1----:R-:W-:Y:S05]  /*2520*/  @!P0 BRA `(.L_x_40) ;  /* 0x0000007800108947 */ /* 0x002fea0003800000 */
.L_x_147:
[----:B------:R-:W2:Y:S01]  /*2530*/  LDS.128 R4, [R5+0x170] ;  /* 0x0001700005047984 */ /* 0x000ea20000000c00 */
[----:B------:R-:W-:Y:S01]  /*2540*/  UISETP.GE.AND UP0, UPT, UR42, 0x1, UPT ;  /* 0x000000012a00788c */ /* 0x000fe2000bf06270 */
[----:B------:R-:W-:Y:S01]  /*2550*/  @!PT LDS RZ, [RZ] ;  /* 0x00000000fffff984 */ /* 0x000fe20000000800 */
[----:B------:R-:W-:Y:S01]  /*2560*/  @!PT LDS RZ, [RZ] ;  /* 0x00000000fffff984 */ /* 0x000fe20000000800 */
[----:B------:R-:W-:Y:S01]  /*2570*/  @!PT LDS RZ, [RZ] ;  /* 0x00000000fffff984 */ /* 0x000fe20000000800 */
[----:B------:R-:W-:Y:S01]  /*2580*/  @!PT LDS RZ, [RZ] ;  /* 0x00000000fffff984 */ /* 0x000fe20000000800 */
[----:B------:R3:W-:Y:S06]  /*2590*/  MEMBAR.ALL.CTA ;  /* 0x0000000000007992 */ /* 0x0007ec0000008000 */
[----:B---3--:R-:W3:Y:S01]  /*25a0*/  FENCE.VIEW.ASYNC.S ;  /* 0x00000000000073c6 */ /* 0x008ee20000000000 */
[----:B--2---:R-:W-:-:S13]  /*25b0*/  LOP3.LUT P0, RZ, R6, 0x1, RZ, 0xc0, !PT ;  /* 0x0000000106ff7812 */ /* 0x004fda000780c0ff */
[----:B---3--:R-:W-:Y:S01]  /*25c0*/  VOTEU.ANY UP1, P0 ;  /* 0x0000000000ff7886 */ /* 0x008fe20000020100 */
[----:B------:R-:W-:-:S13]  /*25d0*/  PLOP3.LUT P0, PT, PT, PT, UP1, 0x80, 0x8 ;  /* 0x000000000008781c */ /* 0x000fda0003f0f018 */
[----:B-1----:R-:W-:Y:S02]  /*25e0*/  @P0 LOP3.LUT R0, R5, 0xffff, RZ, 0xc0, !PT ;  /* 0x0000ffff05000812 */ /* 0x002fe400078ec0ff */
[----:B------:R-:W-:Y:S02]  /*25f0*/  @P0 MOV R2, R4 ;  /* 0x0000000400020202 */ /* 0x000fe40000000f00 */
[----:B------:R-:W-:Y:S01]  /*2600*/  @P0 R2UR UR5, R0 ;  /* 0x00000000000502ca */ /* 0x000fe200000e0000 */
[----:B------:R-:W-:Y:S01]  /*2610*/  VIADD R0, R3, 0xf0 ;  /* 0x000000f003007836 */ /* 0x000fe20000000000 */
[----:B------:R-:W-:Y:S02]  /*2620*/  @P0 SHF.R.U32.HI R4, RZ, 0x10, R5 ;  /* 0x00000010ff040819 */ /* 0x000fe40000011605 */
[----:B------:R-:W-:Y:S02]  /*2630*/  @P0 R2UR UR6, R2 ;  /* 0x00000000020602ca */ /* 0x000fe400000e0000 */
[----:B------:R-:W-:-:S02]  /*2640*/  PRMT R0, RZ, 0x654, R0 ;  /* 0x00000654ff007816 */ /* 0x000fc40000000000 */
[----:B------:R-:W-:Y:S02]  /*2650*/  @P0 R2UR UR4, R4 ;  /* 0x00000000040402ca */ /* 0x000fe400000e0000 */
[----:B------:R1:W-:Y:S03]  /*2660*/  SYNCS.ARRIVE.TRANS64.RED.A1T0 RZ, [R0+URZ], RZ ;  /* 0x000000ff00ff79a7 */ /* 0x0003e600081004ff */
[----:B------:R-:W-:-:S04]  /*2670*/  @UP1 UMOV UR39, UR5 ;  /* 0x0000000500271c82 */ /* 0x000fc80008000000 */
[----:B------:R-:W-:-:S04]  /*2680*/  @UP1 UMOV UR40, UR6 ;  /* 0x0000000600281c82 */ /* 0x000fc80008000000 */
[----:B------:R-:W-:Y:S01]  /*2690*/  @UP1 UMOV UR36, UR4 ;  /* 0x0000000400241c82 */ /* 0x000fe20008000000 */
[----:B------:R-:W-:Y:S05]  /*26a0*/  BRA.U !UP0, `(.L_x_41) ;  /* 0x0000000108d47547 */ /* 0x000fea000b800000 */
[----:B------:R-:W2:Y:S01]  /*26b0*/  LDCU.128 UR12, c[0x0][0xb10] ;  /* 0x00016200ff0c77ac */ /* 0x000ea20008000c00 */
[----:B------:R-:W3:Y:S01]  /*26c0*/  LDCU UR22, c[0x0][0xb20] ;  /* 0x00016400ff1677ac */ /* 0x000ee20008000800 */
[----:B------:R-:W4:Y:S01]  /*26d0*/  LDCU UR20, c[0x0][0xb0c] ;  /* 0x00016180ff1477ac */ /* 0x000f220008000800 */
[----:B------:R-:W1:Y:S01]  /*26e0*/  LDCU.64 UR8, c[0x0][0xb28] ;  /* 0x00016500ff0877ac */ /* 0x000e620008000a00 */
[----:B------:R-:W-:Y:S02]  /*26f0*/  UISETP.NE.AND UP3, UPT, UR42, 0x1, UPT ;  /* 0x000000012a00788c */ /* 0x000fe4000bf65270 */
[----:B--2---:R-:W-:Y:S02]  /*2700*/  UIMAD.WIDE.U32 UR10, UR41, UR15, URZ ;  /* 0x0000000f290a72a5 */ /* 0x004fe4000f8e00ff */
[----:B------:R-:W-:Y:S02]  /*2710*/  UIMAD.WIDE.U32 UR4, UR43, UR12, URZ ;  /* 0x0000000c2b0472a5 */ /* 0x000fe4000f8e00ff */
[----:B------:R-:W-:-:S02]  /*2720*/  UISETP.NE.AND UP0, UPT, UR14, 0x1, UPT ;  /* 0x000000010e00788c */ /* 0x000fc4000bf05270 */
[----:B------:R-:W-:Y:S01]  /*2730*/  UIMAD.WIDE.U32 UR18, UR39, UR15, URZ ;  /* 0x0000000f271272a5 */ /* 0x000fe2000f8e00ff */
[----:B------:R-:W-:Y:S02]  /*2740*/  UMOV UR10, UR11 ;  /* 0x0000000b000a7c82 */ /* 0x000fe40008000000 */
[----:B------:R-:W-:Y:S01]  /*2750*/  UMOV UR4, UR5 ;  /* 0x0000000500047c82 */ /* 0x000fe20008000000 */
[----:B---3--:R-:W-:Y:S02]  /*2760*/  USHF.R.U32.HI UR10, URZ, UR22, UR10 ;  /* 0x00000016ff0a7299 */ /* 0x008fe4000801160a */
[----:B----4-:R-:W-:Y:S02]  /*2770*/  UISETP.NE.AND UP2, UPT, UR20, 0x1, UPT ;  /* 0x000000011400788c */ /* 0x010fe4000bf45270 */
[----:B------:R-:W-:Y:S02]  /*2780*/  USHF.R.U32.HI UR4, URZ, UR13, UR4 ;  /* 0x0000000dff047299 */ /* 0x000fe40008011604 */
[----:B------:R-:W-:-:S02]  /*2790*/  USEL UR5, UR41, UR10, !UP0 ;  /* 0x0000000a29057287 */ /* 0x000fc4000c000000 */
[----:B------:R-:W-:Y:S02]  /*27a0*/  USEL UR6, UR43, UR4, !UP2 ;  /* 0x000000042b067287 */ /* 0x000fe4000d000000 */
[----:B-1----:R-:W-:Y:S01]  /*27b0*/  UIMAD.WIDE.U32 UR10, UR5, UR8, URZ ;  /* 0x00000008050a72a5 */ /* 0x002fe2000f8e00ff */
[----:B------:R-:W-:Y:S01]  /*27c0*/  UMOV UR4, UR19 ;  /* 0x0000001300047c82 */ /* 0x000fe20008000000 */
[----:B------:R-:W-:Y:S02]  /*27d0*/  UIMAD.WIDE.U32 UR16, UR40, UR12, URZ ;  /* 0x0000000c281072a5 */ /* 0x000fe4000f8e00ff */
[----:B------:R-:W-:-:S03]  /*27e0*/  UIMAD.WIDE.U32 UR18, UR6, UR8, URZ ;  /* 0x00000008061272a5 */ /* 0x000fc6000f8e00ff */
[----:B------:R-:W-:Y:S01]  /*27f0*/  UMOV UR10, UR11 ;  /* 0x0000000b000a7c82 */ /* 0x000fe20008000000 */
[----:B------:R-:W-:Y:S02]  /*2800*/  USHF.R.U32.HI UR4, URZ, UR22, UR4 ;  /* 0x00000016ff047299 */ /* 0x000fe40008011604 */
[----:B------:R-:W-:Y:S01]  /*2810*/  @UP3 USHF.R.U32.HI UR5, URZ, UR9, UR10 ;  /* 0x00000009ff053299 */ /* 0x000fe2000801160a */
[----:B------:R-:W-:Y:S01]  /*2820*/  UMOV UR16, UR17 ;  /* 0x0000001100107c82 */ /* 0x000fe20008000000 */
[----:B------:R-:W-:Y:S01]  /*2830*/  UMOV UR18, UR19 ;  /* 0x0000001300127c82 */ /* 0x000fe20008000000 */
[----:B------:R-:W-:Y:S02]  /*2840*/  USHF.R.U32.HI UR13, URZ, UR13, UR16 ;  /* 0x0000000dff0d7299 */ /* 0x000fe40008011610 */
[----:B------:R-:W-:Y:S02]  /*2850*/  USEL UR4, UR39, UR4, !UP0 ;  /* 0x0000000427047287 */ /* 0x000fe4000c000000 */
[----:B------:R-:W-:-:S02]  /*2860*/  @UP3 USHF.R.U32.HI UR6, URZ, UR9, UR18 ;  /* 0x00000009ff063299 */ /* 0x000fc40008011612 */
[----:B------:R-:W-:Y:S02]  /*2870*/  UIMAD UR10, UR42, UR5, URZ ;  /* 0x000000052a0a72a4 */ /* 0x000fe4000f8e02ff */
[----:B------:R-:W-:Y:S02]  /*2880*/  USEL UR5, UR40, UR13, !UP2 ;  /* 0x0000000d28057287 */ /* 0x000fe4000d000000 */
[----:B------:R-:W-:Y:S02]  /*2890*/  UIMAD UR12, UR42, UR6, URZ ;  /* 0x000000062a0c72a4 */ /* 0x000fe4000f8e02ff */
[----:B------:R-:W-:Y:S02]  /*28a0*/  UISETP.GE.AND UP0, UPT, UR4, UR10, UPT ;  /* 0x0000000a0400728c */ /* 0x000fe4000bf06270 */
[----:B------:R-:W-:Y:S02]  /*28b0*/  UIMAD.WIDE.U32 UR10, UR4, UR8, URZ ;  /* 0x00000008040a72a5 */ /* 0x000fe4000f8e00ff */
[----:B------:R-:W-:-:S02]  /*28c0*/  UISETP.GE.OR UP0, UPT, UR5, UR12, UP0 ;  /* 0x0000000c0500728c */ /* 0x000fc40008706670 */
        /* <DEDUP_REMOVED lines=19> */
.L_x_41:
[----:B------:R-:W2:Y:S02]  /*2a00*/  LDCU UR4, c[0x0][0xb30] ;  /* 0x00016600ff0477ac */ /* 0x000ea40008000800 */
[----:B--2---:R-:W-:-:S09]  /*2a10*/  UISETP.NE.AND UP0, UPT, UR4, 0x1, UPT ;  /* 0x000000010400788c */ /* 0x004fd2000bf05270 */
[----:B------:R-:W-:Y:S05]  /*2a20*/  BRA.U UP0, `(.L_x_42) ;  /* 0x0000000100447547 */ /* 0x000fea000b800000 */
[----:B------:R-:W2:Y:S01]  /*2a30*/  LDCU.128 UR12, c[0x0][0xb10] ;  /* 0x00016200ff0c77ac */ /* 0x000ea20008000c00 */
[----:B------:R-:W3:Y:S01]  /*2a40*/  LDCU UR10, c[0x0][0xb0c] ;  /* 0x00016180ff0a77ac */ /* 0x000ee20008000800 */
[----:B------:R-:W4:Y:S01]  /*2a50*/  LDCU UR6, c[0x0][0xb20] ;  /* 0x00016400ff0677ac */ /* 0x000f220008000800 */
[----:B--2---:R-:W-:Y:S02]  /*2a60*/  UIMAD.WIDE.U32 UR8, UR40, UR12, URZ ;  /* 0x0000000c280872a5 */ /* 0x004fe4000f8e00ff */
[----:B------:R-:W-:Y:S02]  /*2a70*/  UIMAD.WIDE.U32 UR4, UR39, UR15, URZ ;  /* 0x0000000f270472a5 */ /* 0x000fe4000f8e00ff */
[----:B---3--:R-:W-:Y:S02]  /*2a80*/  UISETP.NE.AND UP2, UPT, UR10, 0x1, UPT ;  /* 0x000000010a00788c */ /* 0x008fe4000bf45270 */
[----:B------:R-:W-:Y:S01]  /*2a90*/  UISETP.NE.AND UP0, UPT, UR14, 0x1, UPT ;  /* 0x000000010e00788c */ /* 0x000fe2000bf05270 */
[----:B------:R-:W-:-:S02]  /*2aa0*/  UMOV UR8, UR9 ;  /* 0x0000000900087c82 */ /* 0x000fc40008000000 */
[----:B------:R-:W-:Y:S01]  /*2ab0*/  UMOV UR4, UR5 ;  /* 0x0000000500047c82 */ /* 0x000fe20008000000 */
[----:B------:R-:W-:Y:S02]  /*2ac0*/  USHF.R.U32.HI UR13, URZ, UR13, UR8 ;  /* 0x0000000dff0d7299 */ /* 0x000fe40008011608 */
[----:B----4-:R-:W-:Y:S02]  /*2ad0*/  USHF.R.U32.HI UR4, URZ, UR6, UR4 ;  /* 0x00000006ff047299 */ /* 0x010fe40008011604 */
[----:B------:R-:W-:Y:S02]  /*2ae0*/  USEL UR5, UR40, UR13, !UP2 ;  /* 0x0000000d28057287 */ /* 0x000fe4000d000000 */
[----:B------:R-:W-:-:S04]  /*2af0*/  USEL UR4, UR39, UR4, !UP0 ;  /* 0x0000000427047287 */ /* 0x000fc8000c000000 */
[----:B------:R-:W-:Y:S02]  /*2b00*/  UIADD3 UR6, UPT, UPT, UR5, -UR4, URZ ;  /* 0x8000000405067290 */ /* 0x000fe4000fffe0ff */
[----:B------:R-:W-:Y:S02]  /*2b10*/  UIADD3 UR4, UPT, UPT, -UR5, UR4, URZ ;  /* 0x0000000405047290 */ /* 0x000fe4000fffe1ff */
[----:B------:R-:W-:Y:S02]  /*2b20*/  UIMAD UR39, UR6, UR14, UR39 ;  /* 0x0000000e062772a4 */ /* 0x000fe4000f8e0227 */
[----:B------:R-:W-:-:S12]  /*2b30*/  UIMAD UR40, UR4, UR10, UR40 ;  /* 0x0000000a042872a4 */ /* 0x000fd8000f8e0228 */
.L_x_42:
[----:B------:R-:W-:Y:S01]  /*2b40*/  VIADD R11, R11, 0x1 ;  /* 0x000000010b0b7836 */ /* 0x000fe20000000000 */
[----:B------:R-:W-:Y:S02]  /*2b50*/  R2UR UR5, R88 ;  /* 0x00000000580572ca */ /* 0x000fe400000e0000 */
[----:B------:R-:W-:Y:S02]  /*2b60*/  R2UR UR4, R87 ;  /* 0x00000000570472ca */ /* 0x000fe400000e0000 */
[C---:B------:R-:W-:Y:S02]  /*2b70*/  ISETP.NE.AND P0, PT, R11.reuse, 0x2, PT ;  /* 0x000000020b00780c */ /* 0x040fe40003f05270 */
[----:B------:R-:W-:Y:S02]  /*2b80*/  PLOP3.LUT P1, PT, PT, PT, PT, 0x80, 0x8 ;  /* 0x000000000008781c */ /* 0x000fe40003f2f070 */
[----:B------:R-:W-:Y:S02]  /*2b90*/  SEL R3, RZ, 0x1, P0 ;  /* 0x00000001ff037807 */ /* 0x000fe40000000000 */
[----:B------:R-:W-:-:S02]  /*2ba0*/  SEL R11, R11, RZ, P0 ;  /* 0x000000ff0b0b7207 */ /* 0x000fc40000000000 */
[----:B------:R-:W-:Y:S01]  /*2bb0*/  LOP3.LUT R10, R10, R3, RZ, 0x3c, !PT ;  /* 0x000000030a0a7212 */ /* 0x000fe200078e3cff */
[----:B------:R-:W-:Y:S02]  /*2bc0*/  UIADD3 UR16, UPT, UPT, UR40, UR5, URZ ;  /* 0x0000000528107290 */ /* 0x000fe4000fffe0ff */
[----:B------:R-:W-:Y:S01]  /*2bd0*/  UIADD3 UR20, UPT, UPT, UR39, UR4, URZ ;  /* 0x0000000427147290 */ /* 0x000fe2000fffe0ff */
[----:B------:R-:W-:Y:S11]  /*2be0*/  BRA.U UP1, `(.L_x_43) ;  /* 0xfffffff101447547 */ /* 0x000ff6000b83ffff */
[----:B------:R-:W-:Y:S01]  /*2bf0*/  UIADD3 UR21, UPT, UPT, UR21, 0x48, URZ ;  /* 0x0000004815157890 */ /* 0x000fe2000fffe0ff */
[----:B------:R-:W-:-:S03]  /*2c00*/  SHF.L.U32 R3, R12, 0x1f, RZ ;  /* 0x0000001f0c037819 */ /* 0x000fc600000006ff */
[----:B------:R-:W-:-:S09]  /*2c10*/  ULEA UR4, UR7, UR21, 0x3 ;  /* 0x0000001507047291 */ /* 0x000fd2000f8e18ff */
[----:B------:R-:W2:Y:S02]  /*2c20*/  SYNCS.PHASECHK.TRANS64.TRYWAIT P0, [UR4], R3 ;  /* 0x00000003ff0075a7 */ /* 0x000ea40008001104 */
[----:B--2---:R-:W-:Y:S05]  /*2c30*/  @!P0 BRA `(.L_x_44) ;  /* 0x0000007000608947 */ /* 0x004fea0003800000 */
.L_x_149:
[----:B------:R-:W-:-:S04]  /*2c40*/  UIADD3 UR4, UPT, UPT, UR7, 0x1, URZ ;  /* 0x0000000107047890 */ /* 0x000fc8000fffe0ff */
[----:B------:R-:W-:-:S04]  /*2c50*/  UISETP.NE.AND UP0, UPT, UR4, 0x9, UPT ;  /* 0x000000090400788c */ /* 0x000fc8000bf05270 */
[----:B------:R-:W-:Y:S02]  /*2c60*/  USEL UR6, URZ, 0x1, UP0 ;  /* 0x00000001ff067887 */ /* 0x000fe40008000000 */
[----:B------:R-:W-:-:S04]  /*2c70*/  USEL UR4, UR4, URZ, UP0 ;  /* 0x000000ff04047287 */ /* 0x000fc80008000000 */
[----:B------:R-:W-:Y:S01]  /*2c80*/  ULEA UR5, UR4, UR21, 0x3 ;  /* 0x0000001504057291 */ /* 0x000fe2000f8e18ff */
[----:B------:R-:W-:-:S04]  /*2c90*/  LOP3.LUT R2, R12, UR6, RZ, 0x3c, !PT ;  /* 0x000000060c027c12 */ /* 0x000fc8000f8e3cff */
[----:B-1----:R-:W-:-:S04]  /*2ca0*/  SHF.L.U32 R3, R2, 0x1f, RZ ;  /* 0x0000001f02037819 */ /* 0x002fc800000006ff */
[----:B------:R-:W1:Y:S02]  /*2cb0*/  SYNCS.PHASECHK.TRANS64.TRYWAIT P0, [UR5], R3 ;  /* 0x00000003ff0075a7 */ /* 0x000e640008001105 */
[----:B-1----:R-:W-:Y:S05]  /*2cc0*/  @!P0 BRA `(.L_x_45) ;  /* 0x0000007000548947 */ /* 0x002fea0003800000 */
.L_x_151:
        /* <DEDUP_REMOVED lines=9> */
.L_x_153:
        /* <DEDUP_REMOVED lines=9> */
.L_x_155:
        /* <DEDUP_REMOVED lines=9> */
.L_x_157:
        /* <DEDUP_REMOVED lines=9> */
.L_x_159:
        /* <DEDUP_REMOVED lines=9> */
.L_x_161:
        /* <DEDUP_REMOVED lines=9> */
.L_x_163:
[----:B------:R-:W-:-:S04]  /*3030*/  UIADD3 UR4, UPT, UPT, UR4, 0x1, URZ ;  /* 0x0000000104047890 */ /* 0x000fc8000fffe0ff */
[----:B------:R-:W-:-:S04]  /*3040*/  UISETP.NE.AND UP0, UPT, UR4, 0x9, UPT ;  /* 0x000000090400788c */ /* 0x000fc8000bf05270 */
[----:B------:R-:W-:Y:S02]  /*3050*/  USEL UR5, URZ, 0x1, UP0 ;  /* 0x00000001ff057887 */ /* 0x000fe40008000000 */
[----:B------:R-:W-:-:S04]  /*3060*/  USEL UR4, UR4, URZ, UP0 ;  /* 0x000000ff04047287 */ /* 0x000fc80008000000 */
[----:B------:R-:W-:Y:S01]  /*3070*/  ULEA UR4, UR4, UR21, 0x3 ;  /* 0x0000001504047291 */ /* 0x000fe2000f8e18ff */
[----:B-1----:R-:W-:-:S04]  /*3080*/  LOP3.LUT R3, R2, UR5, RZ, 0x3c, !PT ;  /* 0x0000000502037c12 */ /* 0x002fc8000f8e3cff */
[----:B------:R-:W-:Y:S01]  /*3090*/  SHF.L.U32 R3, R3, 0x1f, RZ ;  /* 0x0000001f03037819 */ /* 0x000fe200000006ff */
[----:B------:R-:W-:-:S07]  /*30a0*/  IMAD.U32 R0, RZ, RZ, UR4 ;  /* 0x00000004ff007e24 */ /* 0x000fce000f8e00ff */
.L_x_52:
[----:B-1----:R1:W2:Y:S02]  /*30b0*/  SYNCS.PHASECHK.TRANS64.TRYWAIT P0, [R0+URZ], R3 ;  /* 0x00000003000075a7 */ /* 0x0022a400080011ff */
[----:B--2---:R-:W-:Y:S05]  /*30c0*/  @!P0 NANOSLEEP.SYNCS 0x989680 ;  /* 0x009896800000895d */ /* 0x004fea0003900000 */
[----:B------:R-:W2:Y:S02]  /*30d0*/  @!P0 SYNCS.PHASECHK.TRANS64 P0, [R0+URZ], R3 ;  /* 0x00000003000085a7 */ /* 0x000ea400080010ff */
[----:B--2---:R-:W-:Y:S05]  /*30e0*/  @P0 EXIT ;  /* 0x000000000000094d */ /* 0x004fea0003800000 */
[----:B------:R-:W-:Y:S05]  /*30f0*/  BRA `(.L_x_52) ;  /* 0xfffffffc00ec7947 */ /* 0x000fea000383ffff */
.L_x_23:
[----:B------:R-:W1:Y:S02]  /*3100*/  S2UR UR4, SR_CgaCtaId ;  /* 0x00000000000479c3 */ /* 0x000e640000008800 */
[----:B-1----:R-:W-:-:S04]  /*3110*/  UISETP.NE.AND UP0, UPT, UR4, URZ, UPT ;  /* 0x000000ff0400728c */ /* 0x002fc8000bf05270 */
[----:B------:R-:W-:-:S09]  /*3120*/  UISETP.NE.OR UP0, UPT, UR17, 0x1, UP0 ;  /* 0x000000011100788c */ /* 0x000fd20008705670 */
[----:B------:R-:W-:Y:S05]  /*3130*/  BRA.U UP0, `(.L_x_53) ;  /* 0x00000005004c7547 */ /* 0x000fea000b800000 */
[----:B------:R-:W1:Y:S01]  /*3140*/  S2UR UR5, SR_CgaCtaId ;  /* 0x00000000000579c3 */ /* 0x000e620000008800 */
[----:B------:R-:W-:Y:S01]  /*3150*/  UMOV UR4, 0x400 ;  /* 0x0000040000047882 */ /* 0x000fe20000000000 */
[----:B------:R-:W-:Y:S01]  /*3160*/  ISETP.GE.U32.AND P2, PT, R0, 0x10, PT ;  /* 0x000000100000780c */ /* 0x000fe20003f46070 */
[----:B------:R-:W-:Y:S01]  /*3170*/  IMAD.MOV.U32 R12, RZ, RZ, 0x1 ;  /* 0x00000001ff0c7424 */ /* 0x000fe200078e00ff */
[----:B------:R-:W-:Y:S02]  /*3180*/  CS2R R10, SRZ ;  /* 0x00000000000a7805 */ /* 0x000fe4000001ff00 */
[----:B------:R-:W-:Y:S01]  /*3190*/  CS2R R8, SRZ ;  /* 0x0000000000087805 */ /* 0x000fe2000001ff00 */
[----:B-1----:R-:W-:-:S03]  /*31a0*/  ULEA UR6, UR5, UR4, 0x18 ;  /* 0x0000000405067291 */ /* 0x002fc6000f8ec0ff */
[----:B------:R-:W-:-:S09]  /*31b0*/  UMOV UR5, URZ ;  /* 0x000000ff00057c82 */ /* 0x000fd20008000000 */
.L_x_57:
[----:B------:R-:W-:Y:S02]  /*31c0*/  LEA R2, R8, UR6, 0x3 ;  /* 0x0000000608027c11 */ /* 0x000fe4000f8e18ff */
[----:B------:R-:W-:-:S03]  /*31d0*/  SHF.L.U32 R5, R9, 0x1f, RZ ;  /* 0x0000001f09057819 */ /* 0x000fc600000006ff */
[----:B------:R-:W-:Y:S01]  /*31e0*/  VIADD R4, R2, 0x150 ;  /* 0x0000015002047836 */ /* 0x000fe20000000000 */
[----:B------:R-:W1:Y:S02]  /*31f0*/  SYNCS.PHASECHK.TRANS64.TRYWAIT P0, [R2+URZ+0x140], R5 ;  /* 0x00014005020075a7 */ /* 0x000e6400080011ff */
[----:B-1----:R-:W-:Y:S05]  /*3200*/  @!P0 BRA `(.L_x_54) ;  /* 0x0000006c00ac8947 */ /* 0x002fea0003800000 */
.L_x_164:
[----:B------:R-:W-:Y:S01]  /*3210*/  ULEA UR4, UR5, UR6, 0x3 ;  /* 0x0000000605047291 */ /* 0x000fe2000f8e18ff */
[----:B------:R-:W-:Y:S02]  /*3220*/  PRMT R4, RZ, 0x654, R4 ;  /* 0x00000654ff047816 */ /* 0x000fe40000000004 */
[----:B-1----:R-:W-:Y:S01]  /*3230*/  SHF.L.U32 R5, R12, 0x1f, RZ ;  /* 0x0000001f0c057819 */ /* 0x002fe200000006ff */
[----:B------:R-:W-:Y:S01]  /*3240*/  UIADD3 UR7, UPT, UPT, UR4, 0xe0, URZ ;  /* 0x000000e004077890 */ /* 0x000fe2000fffe0ff */
[----:B------:R1:W-:Y:S05]  /*3250*/  SYNCS.ARRIVE.TRANS64.RED.A1T0 RZ, [R4+URZ], RZ ;  /* 0x000000ff04ff79a7 */ /* 0x0003ea00081004ff */
[----:B------:R-:W-:Y:S01]  /*3260*/  IMAD.U32 R7, RZ, RZ, UR7 ;  /* 0x00000007ff077e24 */ /* 0x000fe2000f8e00ff */
[----:B------:R-:W2:Y:S04]  /*3270*/  SYNCS.PHASECHK.TRANS64.TRYWAIT P0, [UR4+0xf0], R5 ;  /* 0x0000f005ff0075a7 */ /* 0x000ea80008001104 */
[----:B------:R-:W-:Y:S01]  /*3280*/  PRMT R6, R0, 0x654, R7 ;  /* 0x0000065400067816 */ /* 0x000fe20000000007 */
[----:B-1----:R-:W-:Y:S01]  /*3290*/  @!P2 IMAD.MOV.U32 R4, RZ, RZ, 0x10 ;  /* 0x00000010ff04a424 */ /* 0x002fe200078e00ff */
[----:B--2---:R-:W-:Y:S06]  /*32a0*/  @!P0 BRA `(.L_x_55) ;  /* 0x0000006c00988947 */ /* 0x004fec0003800000 */
.L_x_166:
[----:B------:R-:W-:Y:S01]  /*32b0*/  ULEA UR8, UR5, UR6, 0x4 ;  /* 0x0000000605087291 */ /* 0x000fe2000f8e20ff */
[----:B------:R-:W-:Y:S01]  /*32c0*/  SEL R3, R6, R3, !P2 ;  /* 0x0000000306037207 */ /* 0x000fe20005000000 */
[----:B------:R-:W-:Y:S01]  /*32d0*/  UIADD3 UR9, UPT, UPT, UR4, 0xe0, URZ ;  /* 0x000000e004097890 */ /* 0x000fe2000fffe0ff */
[----:B-1----:R-:W-:Y:S01]  /*32e0*/  LEA R2, R11, UR6, 0x3 ;  /* 0x000000060b027c11 */ /* 0x002fe2000f8e18ff */
[----:B------:R-:W-:Y:S01]  /*32f0*/  UIADD3 UR8, UPT, UPT, UR8, 0x170, URZ ;  /* 0x0000017008087890 */ /* 0x000fe2000fffe0ff */
[----:B------:R-:W-:Y:S01]  /*3300*/  SHF.L.U32 R5, R10, 0x1f, RZ ;  /* 0x0000001f0a057819 */ /* 0x000fe200000006ff */
[----:B------:R1:W-:Y:S01]  /*3310*/  @!P2 SYNCS.ARRIVE.TRANS64.RED RZ, [R3+URZ], R4 ;  /* 0x0000000403ffa9a7 */ /* 0x0003e200080004ff */
[----:B------:R-:W-:Y:S01]  /*3320*/  UIADD3 UR4, UPT, UPT, UR5, 0x1, URZ ;  /* 0x0000000105047890 */ /* 0x000fe2000fffe0ff */
[----:B------:R-:W-:-:S03]  /*3330*/  VIADD R8, R8, 0x1 ;  /* 0x0000000108087836 */ /* 0x000fc60000000000 */
[----:B------:R-:W-:Y:S02]  /*3340*/  UISETP.NE.AND UP0, UPT, UR4, 0x2, UPT ;  /* 0x000000020400788c */ /* 0x000fe4000bf05270 */
[----:B------:R-:W-:Y:S06]  /*3350*/  UGETNEXTWORKID.BROADCAST [UR8], [UR9] ;  /* 0x00000000080073ca */ /* 0x000fec0008000100 */
[----:B------:R-:W-:Y:S01]  /*3360*/  USEL UR7, URZ, 0x1, UP0 ;  /* 0x00000001ff077887 */ /* 0x000fe20008000000 */
[----:B------:R-:W-:Y:S01]  /*3370*/  ISETP.NE.AND P0, PT, R8, 0x2, PT ;  /* 0x000000020800780c */ /* 0x000fe20003f05270 */
[----:B------:R-:W-:Y:S01]  /*3380*/  USEL UR5, UR4, URZ, UP0 ;  /* 0x000000ff04057287 */ /* 0x000fe20008000000 */
[----:B------:R-:W2:Y:S03]  /*3390*/  SYNCS.PHASECHK.TRANS64.TRYWAIT P1, [R2+URZ+0xe0], R5 ;  /* 0x0000e005020075a7 */ /* 0x000ea600080211ff */
[----:B------:R-:W-:Y:S01]  /*33a0*/  LOP3.LUT R12, R12, UR7, RZ, 0x3c, !PT ;  /* 0x000000070c0c7c12 */ /* 0x000fe2000f8e3cff */
[----:B-12---:R-:W-:Y:S07]  /*33b0*/  @!P1 BRA `(.L_x_56) ;  /* 0x0000006c006c9947 */ /* 0x006fee0003800000 */
.L_x_167:
[C---:B------:R-:W-:Y:S01]  /*33c0*/  LEA R4, R11.reuse, UR6, 0x4 ;  /* 0x000000060b047c11 */ /* 0x040fe2000f8e20ff */
[----:B-1----:R-:W-:Y:S01]  /*33d0*/  VIADD R2, R2, 0xf0 ;  /* 0x000000f002027836 */ /* 0x002fe20000000000 */
[----:B------:R-:W-:Y:S01]  /*33e0*/  SEL R8, R8, RZ, P0 ;  /* 0x000000ff08087207 */ /* 0x000fe20000000000 */
[----:B------:R-:W-:-:S03]  /*33f0*/  VIADD R11, R11, 0x1 ;  /* 0x000000010b0b7836 */ /* 0x000fc60000000000 */
[----:B------:R-:W1:Y:S01]  /*3400*/  LDS.128 R4, [R4+0x170] ;  /* 0x0001700004047984 */ /* 0x000e620000000c00 */
[----:B------:R-:W-:Y:S02]  /*3410*/  PRMT R2, RZ, 0x654, R2 ;  /* 0x00000654ff027816 */ /* 0x000fe40000000002 */
[C---:B------:R-:W-:Y:S01]  /*3420*/  ISETP.NE.AND P1, PT, R11.reuse, 0x2, PT ;  /* 0x000000020b00780c */ /* 0x040fe20003f25270 */
[----:B------:R-:W-:Y:S01]  /*3430*/  @!PT LDS RZ, [RZ] ;  /* 0x00000000fffff984 */ /* 0x000fe20000000800 */
[----:B------:R-:W-:Y:S01]  /*3440*/  @!PT LDS RZ, [RZ] ;  /* 0x00000000fffff984 */ /* 0x000fe20000000800 */
[----:B------:R-:W-:Y:S01]  /*3450*/  @!PT LDS RZ, [RZ] ;  /* 0x00000000fffff984 */ /* 0x000fe20000000800 */
[----:B------:R-:W-:Y:S01]  /*3460*/  @!PT LDS RZ, [RZ] ;  /* 0x00000000fffff984 */ /* 0x000fe20000000800 */
[----:B------:R2:W-:Y:S06]  /*3470*/  MEMBAR.ALL.CTA ;  /* 0x0000000000007992 */ /* 0x0005ec0000008000 */
[----:B--2---:R-:W2:Y:S01]  /*3480*/  FENCE.VIEW.ASYNC.S ;  /* 0x00000000000073c6 */ /* 0x004ea20000000000 */
[----:B------:R-:W-:Y:S01]  /*3490*/  SEL R11, R11, RZ, P1 ;  /* 0x000000ff0b0b7207 */ /* 0x000fe20000800000 */
[----:B--2---:R2:W-:Y:S01]  /*34a0*/  SYNCS.ARRIVE.TRANS64.RED.A1T0 RZ, [R2+URZ], RZ ;  /* 0x000000ff02ff79a7 */ /* 0x0045e200081004ff */
[----:B-1----:R-:W-:-:S02]  /*34b0*/  LOP3.LUT P3, RZ, R6, 0x1, RZ, 0xc0, !PT ;  /* 0x0000000106ff7812 */ /* 0x002fc4000786c0ff */
[----:B------:R-:W-:-:S04]  /*34c0*/  SEL R5, RZ, 0x1, P1 ;  /* 0x00000001ff057807 */ /* 0x000fc80000800000 */
[----:B------:R-:W-:Y:S02]  /*34d0*/  LOP3.LUT R10, R10, R5, RZ, 0x3c, !PT ;  /* 0x000000050a0a7212 */ /* 0x000fe400078e3cff */
[----:B--2---:R-:W-:-:S04]  /*34e0*/  SEL R2, RZ, 0x1, P0 ;  /* 0x00000001ff027807 */ /* 0x004fc80000000000 */
[----:B------:R-:W-:Y:S01]  /*34f0*/  LOP3.LUT R9, R9, R2, RZ, 0x3c, !PT ;  /* 0x0000000209097212 */ /* 0x000fe200078e3cff */
[----:B------:R-:W-:Y:S06]  /*3500*/  @P3 BRA `(.L_x_57) ;  /* 0xfffffffc002c3947 */ /* 0x000fec000383ffff */
[----:B------:R-:W-:Y:S01]  /*3510*/  ULEA UR4, UR5, UR6, 0x3 ;  /* 0x0000000605047291 */ /* 0x000fe2000f8e18ff */
[----:B------:R-:W-:-:S08]  /*3520*/  SHF.L.U32 R3, R12, 0x1f, RZ ;  /* 0x0000001f0c037819 */ /* 0x000fd000000006ff */
[----:B------:R-:W1:Y:S02]  /*3530*/  SYNCS.PHASECHK.TRANS64 P0, [UR4+0xf0], R3 ;  /* 0x0000f003ff0075a7 */ /* 0x000e640008001004 */
[----:B-1----:R-:W-:Y:S05]  /*3540*/  @P0 BRA `(.L_x_58) ;  /* 0x0000000000080947 */ /* 0x002fea0003800000 */
[----:B------:R-:W1:Y:S02]  /*3550*/  SYNCS.PHASECHK.TRANS64.TRYWAIT P0, [UR4+0xf0], R3 ;  /* 0x0000f003ff0075a7 */ /* 0x000e640008001104 */
[----:B-1----:R-:W-:Y:S05]  /*3560*/  @!P0 BRA `(.L_x_59) ;  /* 0x0000006c00148947 */ /* 0x002fea0003800000 */
.L_x_58:
[----:B------:R-:W-:-:S04]  /*3570*/  UIADD3 UR7, UPT, UPT, UR5, 0x1, URZ ;  /* 0x0000000105077890 */ /* 0x000fc8000fffe0ff */
[----:B------:R-:W-:-:S04]  /*3580*/  UISETP.NE.AND UP0, UPT, UR7, 0x2, UPT ;  /* 0x000000020700788c */ /* 0x000fc8000bf05270 */
[----:B------:R-:W-:Y:S02]  /*3590*/  USEL UR8, URZ, 0x1, UP0 ;  /* 0x00000001ff087887 */ /* 0x000fe40008000000 */
[----:B------:R-:W-:-:S04]  /*35a0*/  USEL UR7, UR7, URZ, UP0 ;  /* 0x000000ff07077287 */ /* 0x000fc80008000000 */
[----:B------:R-:W-:Y:S01]  /*35b0*/  ULEA UR7, UR7, UR6, 0x3 ;  /* 0x0000000607077291 */ /* 0x000fe2000f8e18ff */
[----:B-1----:R-:W-:-:S04]  /*35c0*/  LOP3.LUT R3, R12, UR8, RZ, 0x3c, !PT ;  /* 0x000000080c037c12 */ /* 0x002fc8000f8e3cff */
[----:B------:R-:W-:-:S04]  /*35d0*/  SHF.L.U32 R0, R3, 0x1f, RZ ;  /* 0x0000001f03007819 */ /* 0x000fc800000006ff */
[----:B------:R-:W1:Y:S02]  /*35e0*/  SYNCS.PHASECHK.TRANS64 P0, [UR7+0xf0], R0 ;  /* 0x0000f000ff0075a7 */ /* 0x000e640008001007 */
[----:B-1----:R-:W-:Y:S05]  /*35f0*/  @P0 EXIT ;  /* 0x000000000000094d */ /* 0x002fea0003800000 */
[----:B------:R-:W-:Y:S02]  /*3600*/  SHF.L.U32 R3, R3, 0x1f, RZ ;  /* 0x0000001f03037819 */ /* 0x000fe400000006ff */
[----:B------:R-:W-:-:S07]  /*3610*/  MOV R0, UR7 ;  /* 0x0000000700007c02 */ /* 0x000fce0008000f00 */
.L_x_60:
[----:B-1----:R1:W2:Y:S02]  /*3620*/  SYNCS.PHASECHK.TRANS64.TRYWAIT P0, [R0+URZ+0xf0], R3 ;  /* 0x0000f003000075a7 */ /* 0x0022a400080011ff */
[----:B--2---:R-:W-:Y:S05]  /*3630*/  @!P0 NANOSLEEP.SYNCS 0x989680 ;  /* 0x009896800000895d */ /* 0x004fea0003900000 */
[----:B------:R-:W2:Y:S02]  /*3640*/  @!P0 SYNCS.PHASECHK.TRANS64 P0, [R0+URZ+0xf0], R3 ;  /* 0x0000f003000085a7 */ /* 0x000ea400080010ff */
[----:B--2---:R-:W-:Y:S05]  /*3650*/  @P0 EXIT ;  /* 0x000000000000094d */ /* 0x004fea0003800000 */
[----:B------:R-:W-:Y:S05]  /*3660*/  BRA `(.L_x_60) ;  /* 0xfffffffc00ec7947 */ /* 0x000fea000383ffff */
.L_x_53:
[----:B------:R-:W-:Y:S05]  /*3670*/  BRA.U UP4, `(.L_x_61) ;  /* 0x0000000d04a07547 */ /* 0x000fea000b800000 */
[----:B------:R-:W1:Y:S01]  /*3680*/  S2UR UR7, SR_CgaCtaId ;  /* 0x00000000000779c3 */ /* 0x000e620000008800 */
[----:B------:R-:W-:Y:S01]  /*3690*/  UMOV UR4, 0x40 ;  /* 0x0000004000047882 */ /* 0x000fe20000000000 */
[----:B------:R-:W-:Y:S01]  /*36a0*/  NOP ;  /* 0x0000000000007918 */ /* 0x000fe20000000000 */
[----:B------:R-:W-:Y:S01]  /*36b0*/  UMOV UR6, 0x400 ;  /* 0x0000040000067882 */ /* 0x000fe20000000000 */
[----:B-1----:R-:W-:Y:S02]  /*36c0*/  ULEA UR5, UR7, UR4, 0x18 ;  /* 0x0000000407057291 */ /* 0x002fe4000f8ec0ff */
[----:B------:R-:W-:-:S07]  /*36d0*/  ULEA UR6, UR7, UR6, 0x18 ;  /* 0x0000000607067291 */ /* 0x000fce000f8ec0ff */
[----:B------:R-:W1:Y:S02]  /*36e0*/  LDS.U8 R0, [UR5+0x1c] ;  /* 0x00001c05ff007984 */ /* 0x000e640008000000 */
[----:B-1----:R-:W-:-:S13]  /*36f0*/  ISETP.NE.AND P0, PT, R0, RZ, PT ;  /* 0x000000ff0000720c */ /* 0x002fda0003f05270 */
[----:B------:R-:W-:Y:S05]  /*3700*/  @P0 BRA `(.L_x_62) ;  /* 0x0000000000580947 */ /* 0x000fea0003800000 */
[----:B------:R-:W-:-:S13]  /*3710*/  ELECT P0, URZ, PT ;  /* 0x0000000000ff782f */ /* 0x000fda0003800000 */
[----:B------:R-:W-:Y:S05]  /*3720*/  @!P0 BRA `(.L_x_63) ;  /* 0x0000000000608947 */ /* 0x000fea0003800000 */
[----:B------:R-:W-:Y:S01]  /*3730*/  UMOV UR4, 0x10 ;  /* 0x0000001000047882 */ /* 0x000fe20000000000 */
[----:B------:R-:W-:Y:S01]  /*3740*/  HFMA2 R0, -RZ, RZ, 0, 5.9604644775390625e-08 ;  /* 0x00000001ff007431 */ /* 0x000fe200000001ff */
[----:B------:R-:W-:-:S03]  /*3750*/  MOV R3, 0xffff ;  /* 0x0000ffff00037802 */ /* 0x000fc60000000f00 */
[----:B------:R-:W-:Y:S04]  /*3760*/  DEPBAR.LE SB1, 0x36 ;  /* 0x00009d800000791a */ /* 0x000fe80000000000 */
[----:B------:R-:W1:Y:S02]  /*3770*/  UTCATOMSWS.FIND_AND_SET.ALIGN UP0, UR4, UR4 ;  /* 0x00000004000475e3 */ /* 0x000e640008000800 */
[----:B-1----:R-:W-:Y:S01]  /*3780*/  MOV R4, UR4 ;  /* 0x0000000400047c02 */ /* 0x002fe20008000f00 */
[----:B------:R-:W-:Y:S06]  /*3790*/  BRA.U UP0, `(.L_x_64) ;  /* 0x0000000100187547 */ /* 0x000fec000b800000 */
.L_x_65:
[----:B------:R-:W-:Y:S05]  /*37a0*/  NANOSLEEP 0x64 ;  /* 0x000000640000795d */ /* 0x000fea0003800000 */
[----:B------:R-:W-:-:S05]  /*37b0*/  UMOV UR4, 0x10 ;  /* 0x0000001000047882 */ /* 0x000fca0000000000 */
[----:B------:R-:W-:Y:S04]  /*37c0*/  DEPBAR.LE SB1, 0x36 ;  /* 0x00009d800000791a */ /* 0x000fe80000000000 */
[----:B------:R-:W1:Y:S02]  /*37d0*/  UTCATOMSWS.FIND_AND_SET.ALIGN UP0, UR4, UR4 ;  /* 0x00000004000475e3 */ /* 0x000e640008000800 */
[----:B-1----:R-:W-:Y:S01]  /*37e0*/  MOV R4, UR4 ;  /* 0x0000000400047c02 */ /* 0x002fe20008000f00 */
[----:B------:R-:W-:Y:S05]  /*37f0*/  BRA.U !UP0, `(.L_x_65) ;  /* 0xfffffffd08e87547 */ /* 0x000fea000b83ffff */
.L_x_64:
[-C--:B------:R-:W-:Y:S02]  /*3800*/  SHF.L.U32 R3, R3, R4.reuse, RZ ;  /* 0x0000000403037219 */ /* 0x080fe400000006ff */
[----:B------:R-:W-:Y:S01]  /*3810*/  SHF.L.U32 R0, R0, R4, RZ ;  /* 0x0000000400007219 */ /* 0x000fe200000006ff */
[----:B------:R-:W-:Y:S02]  /*3820*/  IMAD.SHL.U32 R4, R4, 0x20, RZ ;  /* 0x0000002004047824 */ /* 0x000fe400078e00ff */
[----:B------:R1:W-:Y:S04]  /*3830*/  ATOMS.OR RZ, [UR5+0x14], R3 ;  /* 0x00001403ffff798c */ /* 0x0003e8000b000005 */
[----:B------:R1:W-:Y:S04]  /*3840*/  ATOMS.OR RZ, [UR5+0x18], R0 ;  /* 0x00001800ffff798c */ /* 0x0003e8000b000005 */
[----:B------:R1:W-:Y:S01]  /*3850*/  STS [UR6+0x190], R4 ;  /* 0x00019004ff007988 */ /* 0x0003e20008000806 */
[----:B------:R-:W-:Y:S05]  /*3860*/  BRA `(.L_x_63) ;  /* 0x0000000000107947 */ /* 0x000fea0003800000 */
.L_x_62:
[----:B------:R-:W-:Y:S02]  /*3870*/  MOV R0, 0xffffffff ;  /* 0xffffffff00007802 */ /* 0x000fe40000000f00 */
[----:B------:R-:W-:-:S03]  /*3880*/  MOV R4, 0x38b0 ;  /* 0x000038b000047802 */ /* 0x000fc60000000f00 */
[----:B------:R1:W-:Y:S04]  /*3890*/  STS [UR6+0x190], R0 ;  /* 0x00019000ff007988 */ /* 0x0003e80008000806 */
[----:B-1---5:R-:W-:Y:S05]  /*38a0*/  CALL.REL.NOINC `($__internal_1_$__cuda_sm10x_tcgen05_guardrail_trap_phase_invalid_during_alloc) ;  /* 0x00000070005c7944 */ /* 0x022fea0003c00000 */
.L_x_63:
[----:B------:R-:W-:Y:S05]  /*38b0*/  WARPSYNC.ALL ;  /* 0x0000000000007948 */ /* 0x000fea0003800000 */
[----:B------:R-:W2:Y:S01]  /*38c0*/  S2UR UR4, SR_CgaCtaId ;  /* 0x00000000000479c3 */ /* 0x000ea20000008800 */
[----:B------:R-:W-:Y:S01]  /*38d0*/  UMOV UR17, 0x400 ;  /* 0x0000040000117882 */ /* 0x000fe20000000000 */
[----:B------:R-:W-:-:S06]  /*38e0*/  NOP ;  /* 0x0000000000007918 */ /* 0x000fcc0000000000 */
[----:B------:R-:W-:Y:S06]  /*38f0*/  BAR.ARV 0x6, 0xa0 ;  /* 0x0182800000007b1d */ /* 0x000fec0000002000 */
[----:B------:R-:W3:Y:S01]  /*3900*/  LDCU UR5, c[0x0][0x38c] ;  /* 0x00007180ff0577ac */ /* 0x000ee20008000800 */
[----:B------:R-:W-:Y:S01]  /*3910*/  LOP3.LUT R2, R2, 0xffff, RZ, 0xc0, !PT ;  /* 0x0000ffff02027812 */ /* 0x000fe200078ec0ff */
[----:B------:R-:W-:Y:S01]  /*3920*/  IMAD.MOV.U32 R11, RZ, RZ, 0x1 ;  /* 0x00000001ff0b7424 */ /* 0x000fe200078e00ff */
[----:B------:R-:W-:Y:S01]  /*3930*/  CS2R R8, SRZ ;  /* 0x0000000000087805 */ /* 0x000fe2000001ff00 */
[----:B------:R-:W4:Y:S01]  /*3940*/  LDCU UR8, c[0x0][0x38c] ;  /* 0x00007180ff0877ac */ /* 0x000f220008000800 */
[----:B------:R-:W-:Y:S01]  /*3950*/  R2UR UR19, R2 ;  /* 0x00000000021372ca */ /* 0x000fe200000e0000 */
[----:B------:R-:W-:Y:S01]  /*3960*/  IMAD.MOV.U32 R10, RZ, RZ, RZ ;  /* 0x000000ffff0a7224 */ /* 0x000fe200078e00ff */
[----:B------:R-:W-:Y:S01]  /*3970*/  UMOV UR22, URZ ;  /* 0x000000ff00167c82 */ /* 0x000fe20008000000 */
[----:B------:R-:W-:Y:S01]  /*3980*/  UMOV UR14, URZ ;  /* 0x000000ff000e7c82 */ /* 0x000fe20008000000 */
[----:B--2---:R-:W-:Y:S01]  /*3990*/  ULEA UR17, UR4, UR17, 0x18 ;  /* 0x0000001104117291 */ /* 0x004fe2000f8ec0ff */
[----:B------:R-:W-:Y:S01]  /*39a0*/  UMOV UR26, 0x0 ;  /* 0x00000000001a7882 */ /* 0x000fe20000000000 */
[----:B------:R-:W-:-:S02]  /*39b0*/  UMOV UR27, 0x4400490 ;  /* 0x04400490001b7882 */ /* 0x000fc40000000000 */
[----:B------:R-:W-:Y:S02]  /*39c0*/  UIADD3 UR6, UPT, UPT, UR17, 0x8800, URZ ;  /* 0x0000880011067890 */ /* 0x000fe4000fffe0ff */
[----:B------:R-:W-:Y:S02]  /*39d0*/  UIADD3 UR7, UPT, UPT, UR17, 0x11800, URZ ;  /* 0x0001180011077890 */ /* 0x000fe4000fffe0ff */
[----:B---3--:R-:W-:Y:S01]  /*39e0*/  UIADD3 UR5, UPT, UPT, UR5, 0x1f, URZ ;  /* 0x0000001f05057890 */ /* 0x008fe2000fffe0ff */
[----:B-1----:R-:W1:Y:S01]  /*39f0*/  LDS R0, [UR17+0x190] ;  /* 0x00019011ff007984 */ /* 0x002e620008000800 */
[----:B------:R-:W-:Y:S02]  /*3a00*/  USHF.R.U32.HI UR6, URZ, 0x4, UR6 ;  /* 0x00000004ff067899 */ /* 0x000fe40008011606 */
[----:B------:R-:W-:Y:S02]  /*3a10*/  USHF.R.S32.HI UR4, URZ, 0x1f, UR5 ;  /* 0x0000001fff047899 */ /* 0x000fe40008011405 */
[----:B------:R-:W-:-:S02]  /*3a20*/  ULOP3.LUT UR6, UR6, 0x3fff, URZ, 0xc0, !UPT ;  /* 0x00003fff06067892 */ /* 0x000fc4000f8ec0ff */
[----:B------:R-:W-:Y:S02]  /*3a30*/  ULEA.HI UR4, UR4, UR5, URZ, 0x5 ;  /* 0x0000000504047291 */ /* 0x000fe4000f8f28ff */
[----:B------:R-:W-:Y:S02]  /*3a40*/  USHF.R.U32.HI UR5, URZ, 0x4, UR7 ;  /* 0x00000004ff057899 */ /* 0x000fe40008011607 */
[----:B------:R-:W-:Y:S02]  /*3a50*/  USHF.R.S32.HI UR28, URZ, 0x5, UR4 ;  /* 0x00000005ff1c7899 */ /* 0x000fe40008011404 */
[----:B------:R-:W-:Y:S02]  /*3a60*/  ULOP3.LUT UR5, UR5, 0x3fff, URZ, 0xc0, !UPT ;  /* 0x00003fff05057892 */ /* 0x000fe4000f8ec0ff */
[----:B------:R-:W-:Y:S02]  /*3a70*/  UISETP.LT.AND UP0, UPT, UR28, 0x1, UPT ;  /* 0x000000011c00788c */ /* 0x000fe4000bf01270 */
[----:B------:R-:W-:-:S02]  /*3a80*/  ULOP3.LUT UR20, UR6, 0x10000, URZ, 0xfc, !UPT ;  /* 0x0001000006147892 */ /* 0x000fc4000f8efcff */
[----:B------:R-:W-:Y:S02]  /*3a90*/  USEL UR29, UR28, 0x1, !UP0 ;  /* 0x000000011c1d7887 */ /* 0x000fe4000c000000 */
[----:B------:R-:W-:Y:S02]  /*3aa0*/  ULOP3.LUT UR21, UR5, 0x10000, URZ, 0xfc, !UPT ;  /* 0x0001000005157892 */ /* 0x000fe4000f8efcff */
[----:B------:R-:W-:Y:S02]  /*3ab0*/  UIADD3 UR29, UPT, UPT, -UR29, URZ, URZ ;  /* 0x000000ff1d1d7290 */ /* 0x000fe4000fffe1ff */
[----:B----4-:R-:W-:Y:S01]  /*3ac0*/  UISETP.GE.AND UP4, UPT, UR8, 0x1, UPT ;  /* 0x000000010800788c */ /* 0x010fe2000bf86270 */
[----:B------:R-:W-:Y:S01]  /*3ad0*/  UMOV UR24, 0x0 ;  /* 0x0000000000187882 */ /* 0x000fe20000000000 */
[----:B------:R-:W-:Y:S01]  /*3ae0*/  UMOV UR25, 0x4400490 ;  /* 0x0440049000197882 */ /* 0x000fe20000000000 */
[----:B-1----:R-:W-:-:S15]  /*3af0*/  R2UR UR30, R0 ;  /* 0x00000000001e72ca */ /* 0x002fde00000e0000 */
.L_x_72:
[----:B------:R-:W-:Y:S02]  /*3b00*/  LEA R0, R10, UR17, 0x3 ;  /* 0x000000110a007c11 */ /* 0x000fe4000f8e18ff */
[----:B------:R-:W-:Y:S02]  /*3b10*/  SHF.L.U32 R5, R9, 0x1f, RZ ;  /* 0x0000001f09057819 */ /* 0x000fe400000006ff */
[----:B------:R-:W-:Y:S01]  /*3b20*/  PLOP3.LUT P0, PT, PT, PT, UP4, 0x80, 0x8 ;  /* 0x000000000008781c */ /* 0x000fe20003f0f048 */
[----:B------:R-:W-:Y:S01]  /*3b30*/  VIADD R3, R0, 0xf0 ;  /* 0x000000f000037836 */ /* 0x000fe20000000000 */
[----:B-1----:R-:W1:Y:S02]  /*3b40*/  SYNCS.PHASECHK.TRANS64.TRYWAIT P1, [R0+URZ+0xe0], R5 ;  /* 0x0000e005000075a7 */ /* 0x002e6400080211ff */
[----:B-1-3--:R-:W-:Y:S09]  /*3b50*/  @!P1 BRA `(.L_x_66) ;  /* 0x0000006400b09947 */ /* 0x00aff20003800000 */
.L_x_169:
[----:B------:R-:W-:Y:S01]  /*3b60*/  LEA R4, R10, UR17, 0x4 ;  /* 0x000000110a047c11 */ /* 0x000fe2000f8e20ff */
[----:B------:R-:W-:Y:S01]  /*3b70*/  @UP4 ULEA UR4, UR14, UR17, 0x3 ;  /* 0x000000110e044291 */ /* 0x000fe2000f8e18ff */
[----:B------:R-:W-:Y:S01]  /*3b80*/  PLOP3.LUT P2, PT, PT, PT, PT, 0x80, 0x8 ;  /* 0x000000000008781c */ /* 0x000fe20003f4f070 */
[----:B------:R-:W-:Y:S01]  /*3b90*/  ULEA UR23, UR22, UR17, 0x3 ;  /* 0x0000001116177291 */ /* 0x000fe2000f8e18ff */
[----:B------:R-:W-:Y:S02]  /*3ba0*/  PRMT R3, RZ, 0x654, R3 ;  /* 0x00000654ff037816 */ /* 0x000fe40000000003 */
[----:B-1----:R-:W1:Y:S01]  /*3bb0*/  LDS.128 R4, [R4+0x170] ;  /* 0x0001700004047984 */ /* 0x002e620000000c00 */
[----:B------:R-:W-:Y:S02]  /*3bc0*/  @P0 SHF.L.U32 R2, R8, 0x1f, RZ ;  /* 0x0000001f08020819 */ /* 0x000fe400000006ff */
[----:B------:R-:W-:Y:S01]  /*3bd0*/  SHF.L.U32 R0, R11, 0x1f, RZ ;  /* 0x0000001f0b007819 */ /* 0x000fe200000006ff */
[----:B------:R-:W-:Y:S01]  /*3be0*/  @!PT LDS RZ, [RZ] ;  /* 0x00000000fffff984 */ /* 0x000fe20000000800 */
[----:B------:R-:W-:Y:S01]  /*3bf0*/  @!PT LDS RZ, [RZ] ;  /* 0x00000000fffff984 */ /* 0x000fe20000000800 */
[----:B------:R-:W-:Y:S01]  /*3c00*/  @!PT LDS RZ, [RZ] ;  /* 0x00000000fffff984 */ /* 0x000fe20000000800 */
[----:B------:R-:W-:Y:S01]  /*3c10*/  @!PT LDS RZ, [RZ] ;  /* 0x00000000fffff984 */ /* 0x000fe20000000800 */
[----:B------:R2:W-:Y:S06]  /*3c20*/  MEMBAR.ALL.CTA ;  /* 0x0000000000007992 */ /* 0x0005ec0000008000 */
[----:B--2---:R-:W2:Y:S02]  /*3c30*/  FENCE.VIEW.ASYNC.S ;  /* 0x00000000000073c6 */ /* 0x004ea40000000000 */
[----:B--2---:R2:W-:Y:S01]  /*3c40*/  SYNCS.ARRIVE.TRANS64.RED.A1T0 RZ, [R3+URZ], RZ ;  /* 0x000000ff03ff79a7 */ /* 0x0045e200081004ff */
[----:B------:R2:W3:Y:S01]  /*3c50*/  @P0 SYNCS.PHASECHK.TRANS64.TRYWAIT P2, [UR4], R2 ;  /* 0x00000002ff0005a7 */ /* 0x0004e20008041104 */
[----:B------:R-:W-:Y:S01]  /*3c60*/  ULEA.HI UR4, UR22, UR22, URZ, 0x1 ;  /* 0x0000001616047291 */ /* 0x000fe2000f8f08ff */
[----:B-1----:R-:W-:-:S03]  /*3c70*/  LOP3.LUT P1, RZ, R6, 0x1, RZ, 0xc0, !PT ;  /* 0x0000000106ff7812 */ /* 0x002fc6000782c0ff */
[----:B------:R-:W-:Y:S02]  /*3c80*/  USHF.L.U32 UR18, UR4, 0x7, URZ ;  /* 0x0000000704127899 */ /* 0x000fe400080006ff */
[----:B------:R-:W-:Y:S02]  /*3c90*/  ULOP3.LUT UR4, UR4, 0xffe, URZ, 0xc0, !UPT ;  /* 0x00000ffe04047892 */ /* 0x000fe4000f8ec0ff */
[----:B------:R-:W-:Y:S02]  /*3ca0*/  ULOP3.LUT UR18, UR18, 0xffffff00, URZ, 0xc0, !UPT ;  /* 0xffffff0012127892 */ /* 0x000fe4000f8ec0ff */
[----:B------:R-:W-:Y:S02]  /*3cb0*/  UIADD3 UR4, UPT, UPT, -UR4, UR22, URZ ;  /* 0x0000001604047290 */ /* 0x000fe4000fffe1ff */
[----:B------:R-:W-:Y:S01]  /*3cc0*/  UIADD3 UR18, UPT, UPT, UR30, UR18, URZ ;  /* 0x000000121e127290 */ /* 0x000fe2000fffe0ff */
[----:B------:R-:W1:Y:S03]  /*3cd0*/  SYNCS.PHASECHK.TRANS64.TRYWAIT P0, [UR23+0x120], R0 ;  /* 0x00012000ff0075a7 */ /* 0x000e660008001117 */
[----:B------:R-:W-:Y:S01]  /*3ce0*/  ULEA UR18, UR4, UR18, 0x14 ;  /* 0x0000001204127291 */ /* 0x000fe2000f8ea0ff */
[----:B-123--:R-:W-:Y:S11]  /*3cf0*/  @!P0 BRA `(.L_x_67) ;  /* 0x00000064005c8947 */ /* 0x00eff60003800000 */
.L_x_171:
[----:B------:R-:W-:Y:S01]  /*3d00*/  IADD3 R10, PT, PT, R10, 0x1, RZ ;  /* 0x000000010a0a7810 */ /* 0x000fe20007ffe0ff */
[----:B------:R-:W-:Y:S06]  /*3d10*/  BRA.U !UP4, `(.L_x_68) ;  /* 0x000000010c987547 */ /* 0x000fec000b800000 */
[----:B------:R-:W-:Y:S01]  /*3d20*/  UPLOP3.LUT UP2, UPT, UPT, UPT, UPT, 0x40, 0x4 ;  /* 0x000000000004789c */ /* 0x000fe20003f4e870 */
[----:B------:R-:W-:Y:S01]  /*3d30*/  UMOV UR16, UR29 ;  /* 0x0000001d00107c82 */ /* 0x000fe20008000000 */
[----:B------:R-:W-:Y:S01]  /*3d40*/  UMOV UR15, UR28 ;  /* 0x0000001c000f7c82 */ /* 0x000fe20008000000 */
[----:B------:R-:W-:-:S08]  /*3d50*/  UMOV UR6, UR14 ;  /* 0x0000000e00067c82 */ /* 0x000fd00008000000 */
.L_x_71:
[----:B------:R-:W-:Y:S02]  /*3d60*/  UIADD3 UR16, UPT, UPT, UR16, 0x1, URZ ;  /* 0x0000000110107890 */ /* 0x000fe4000fffe0ff */
[----:B--2---:R-:W-:Y:S02]  /*3d70*/  ULEA UR5, UR6, UR17, 0x3 ;  /* 0x0000001106057291 */ /* 0x004fe4000f8e18ff */
[----:B------:R-:W-:Y:S01]  /*3d80*/  UISETP.NE.AND UP3, UPT, UR16, URZ, UPT ;  /* 0x000000ff1000728c */ /* 0x000fe2000bf65270 */
[----:B---3--:R-:W-:Y:S10]  /*3d90*/  @P2 BRA `(.L_x_69) ;  /* 0x00000000000c2947 */ /* 0x008ff40003800000 */
[----:B-1----:R-:W-:Y:S04]  /*3da0*/  SHF.L.U32 R3, R8, 0x1f, RZ ;  /* 0x0000001f08037819 */ /* 0x002fe800000006ff */
[----:B------:R-:W1:Y:S02]  /*3db0*/  SYNCS.PHASECHK.TRANS64.TRYWAIT P0, [UR5], R3 ;  /* 0x00000003ff0075a7 */ /* 0x000e640008001105 */
[----:B-1----:R-:W-:Y:S05]  /*3dc0*/  @!P0 BRA `(.L_x_70) ;  /* 0x0000006400408947 */ /* 0x002fea0003800000 */
.L_x_69:
[----:B------:R-:W-:Y:S01]  /*3dd0*/  UISETP.NE.AND UP0, UPT, UR15, 0x1, UPT ;  /* 0x000000010f00788c */ /* 0x000fe2000bf05270 */
[----:B------:R-:W-:Y:S01]  /*3de0*/  PLOP3.LUT P2, PT, PT, PT, PT, 0x80, 0x8 ;  /* 0x000000000008781c */ /* 0x000fe20003f4f070 */
[----:B------:R-:W-:Y:S02]  /*3df0*/  UIADD3 UR4, UPT, UPT, UR6, 0x1, URZ ;  /* 0x0000000106047890 */ /* 0x000fe4000fffe0ff */
[----:B------:R-:W-:Y:S02]  /*3e00*/  ULEA UR12, UR6, UR21, 0xa ;  /* 0x00000015060c7291 */ /* 0x000fe4000f8e50ff */
[----:B------:R-:W-:Y:S01]  /*3e10*/  UISETP.NE.AND UP1, UPT, UR4, 0x9, UPT ;  /* 0x000000090400788c */ /* 0x000fe2000bf25270 */
[----:B------:R-:W-:Y:S01]  /*3e20*/  PLOP3.LUT P0, PT, PT, PT, UP0, 0x80, 0x8 ;  /* 0x000000000008781c */ /* 0x000fe20003f0f008 */
[----:B------:R-:W-:Y:S02]  /*3e30*/  UIADD3 UR10, UPT, UPT, UR12, 0x2, URZ ;  /* 0x000000020c0a7890 */ /* 0x000fe4000fffe0ff */
[----:B------:R-:W-:Y:S02]  /*3e40*/  USEL UR7, URZ, 0x1, UP1 ;  /* 0x00000001ff077887 */ /* 0x000fe40008800000 */
[----:B------:R-:W-:Y:S02]  /*3e50*/  USEL UR14, UR4, URZ, UP1 ;  /* 0x000000ff040e7287 */ /* 0x000fe40008800000 */
[----:B------:R-:W-:Y:S02]  /*3e60*/  UIADD3 UR15, UPT, UPT, UR15, -0x1, URZ ;  /* 0xffffffff0f0f7890 */ /* 0x000fe4000fffe0ff */
[----:B------:R-:W-:Y:S01]  /*3e70*/  @UP0 ULEA UR4, UR14, UR17, 0x3 ;  /* 0x000000110e040291 */ /* 0x000fe2000f8e18ff */
[----:B------:R-:W-:Y:S01]  /*3e80*/  LOP3.LUT R8, R8, UR7, RZ, 0x3c, !PT ;  /* 0x0000000708087c12 */ /* 0x000fe2000f8e3cff */
[----:B------:R-:W-:Y:S01]  /*3e90*/  UIADD3 UR7, UPT, UPT, UR5, 0x48, URZ ;  /* 0x0000004805077890 */ /* 0x000fe2000fffe0ff */
[----:B------:R-:W-:Y:S02]  /*3ea0*/  UMOV UR13, 0x80004020 ;  /* 0x80004020000d7882 */ /* 0x000fe40000000000 */
[----:B-1----:R-:W-:Y:S01]  /*3eb0*/  @P0 SHF.L.U32 R0, R8, 0x1f, RZ ;  /* 0x0000001f08000819 */ /* 0x002fe200000006ff */
[----:B------:R-:W-:Y:S01]  /*3ec0*/  UMOV UR5, 0x80004020 ;  /* 0x8000402000057882 */ /* 0x000fe20000000000 */
[----:B------:R-:W-:Y:S01]  /*3ed0*/  UMOV UR11, 0x80004020 ;  /* 0x80004020000b7882 */ /* 0x000fe20000000000 */
[----:B------:R-:W-:Y:S01]  /*3ee0*/  UMOV UR9, 0x80004020 ;  /* 0x8000402000097882 */ /* 0x000fe20000000000 */
[----:B------:R2:W3:Y:S01]  /*3ef0*/  @P0 SYNCS.PHASECHK.TRANS64.TRYWAIT P2, [UR4], R0 ;  /* 0x00000000ff0005a7 */ /* 0x0004e20008041104 */
[----:B------:R-:W-:Y:S03]  /*3f00*/  ULEA UR4, UR6, UR20, 0x8 ;  /* 0x0000001406047291 */ /* 0x000fe6000f8e40ff */
[----:B------:R-:W-:Y:S01]  /*3f10*/  UMOV UR6, UR14 ;  /* 0x0000000e00067c82 */ /* 0x000fe20008000000 */
[----:B------:R-:W-:Y:S05]  /*3f20*/  UIADD3 UR8, UPT, UPT, UR4, 0x2, URZ ;  /* 0x0000000204087890 */ /* 0x000fea000fffe0ff */
[----:B------:R2:W-:Y:S01]  /*3f30*/  UTCHMMA gdesc[UR4], gdesc[UR12], tmem[UR18], tmem[UR26], idesc[UR27], UP2 ;  /* 0x00ff1a0c040075ea */ /* 0x0005e20009000012 */
[----:B------:R-:W-:Y:S03]  /*3f40*/  UPLOP3.LUT UP2, UPT, UPT, UPT, UPT, 0x80, 0x8 ;  /* 0x000000000008789c */ /* 0x000fe60003f4f070 */
[----:B------:R2:W-:Y:S01]  /*3f50*/  UTCHMMA gdesc[UR8], gdesc[UR10], tmem[UR18], tmem[UR24], idesc[UR25], UPT ;  /* 0x00ff180a080075ea */ /* 0x0005e2000b800012 */
[----:B------:R2:W-:Y:S01]  /*3f60*/  UTCBAR.MULTICAST [UR7], URZ, UR19 ;  /* 0x000000ff070073e9 */ /* 0x0005e20008000813 */
[----:B------:R-:W-:Y:S06]  /*3f70*/  BRA.U UP3, `(.L_x_71) ;  /* 0xfffffffd03787547 */ /* 0x000fec000b83ffff */
.L_x_68:
[----:B--2---:R-:W-:Y:S01]  /*3f80*/  UIADD3 UR4, UPT, UPT, UR22, 0x1, URZ ;  /* 0x0000000116047890 */ /* 0x004fe2000fffe0ff */
[C---:B------:R-:W-:Y:S01]  /*3f90*/  ISETP.NE.AND P0, PT, R10.reuse, 0x2, PT ;  /* 0x000000020a00780c */ /* 0x040fe20003f05270 */
[----:B------:R-:W-:Y:S02]  /*3fa0*/  UIADD3 UR5, UPT, UPT, UR23, 0x100, URZ ;  /* 0x0000010017057890 */ /* 0x000fe4000fffe0ff */
[----:B------:R-:W-:Y:S01]  /*3fb0*/  UISETP.NE.AND UP0, UPT, UR4, 0x4, UPT ;  /* 0x000000040400788c */ /* 0x000fe2000bf05270 */
[----:B-1----:R-:W-:Y:S02]  /*3fc0*/  SEL R0, RZ, 0x1, P0 ;  /* 0x00000001ff007807 */ /* 0x002fe40000000000 */
[----:B------:R-:W-:Y:S01]  /*3fd0*/  SEL R10, R10, RZ, P0 ;  /* 0x000000ff0a0a7207 */ /* 0x000fe20000000000 */
[----:B------:R-:W-:Y:S01]  /*3fe0*/  USEL UR6, URZ, 0x1, UP0 ;  /* 0x00000001ff067887 */ /* 0x000fe20008000000 */
[----:B------:R-:W-:Y:S01]  /*3ff0*/  LOP3.LUT R9, R9, R0, RZ, 0x3c, !PT ;  /* 0x0000000009097212 */ /* 0x000fe200078e3cff */
[----:B------:R-:W-:Y:S01]  /*4000*/  USEL UR22, UR4, URZ, UP0 ;  /* 0x000000ff04167287 */ /* 0x000fe20008000000 */
[----:B------:R1:W-:Y:S03]  /*4010*/  UTCBAR [UR5], URZ ;  /* 0x000000ff050073e9 */ /* 0x0003e600080000ff */
[----:B------:R-:W-:Y:S01]  /*4020*/  LOP3.LUT R11, R11, UR6, RZ, 0x3c, !PT ;  /* 0x000000060b0b7c12 */ /* 0x000fe2000f8e3cff */
[----:B------:R-:W-:Y:S07]  /*4030*/  @P1 BRA `(.L_x_72) ;  /* 0xfffffff800b01947 */ /* 0x000fee000383ffff */
[----:B------:R-:W2:Y:S01]  /*4040*/  S2UR UR8, SR_CgaCtaId ;  /* 0x00000000000879c3 */ /* 0x000ea20000008800 */
[----:B------:R-:W-:Y:S01]  /*4050*/  ELECT P0, URZ, PT ;  /* 0x0000000000ff782f */ /* 0x000fe20003800000 */
[----:B------:R-:W-:Y:S01]  /*4060*/  IMAD.MOV.U32 R0, RZ, RZ, 0x1 ;  /* 0x00000001ff007424 */ /* 0x000fe200078e00ff */
[----:B------:R-:W-:Y:S01]  /*4070*/  UIADD3 UR17, UPT, UPT, UR17, 0x120, URZ ;  /* 0x0000012011117890 */ /* 0x000fe2000fffe0ff */
[----:B------:R-:W-:Y:S01]  /*4080*/  SHF.L.U32 R3, R11, 0x1f, RZ ;  /* 0x0000001f0b037819 */ /* 0x000fe200000006ff */
[----:B------:R-:W-:-:S03]  /*4090*/  UMOV UR4, 0x40 ;  /* 0x0000004000047882 */ /* 0x000fc60000000000 */
[----:B------:R-:W-:Y:S01]  /*40a0*/  UVIRTCOUNT.DEALLOC.SMPOOL 0x80 ;  /* 0x000000800000784c */ /* 0x000fe20000000000 */
[----:B--2---:R-:W-:Y:S02]  /*40b0*/  ULEA UR8, UR8, UR4, 0x18 ;  /* 0x0000000408087291 */ /* 0x004fe4000f8ec0ff */
[----:B------:R-:W-:-:S07]  /*40c0*/  ULEA UR4, UR22, UR17, 0x3 ;  /* 0x0000001116047291 */ /* 0x000fce000f8e18ff */
[----:B------:R2:W-:Y:S02]  /*40d0*/  @P0 STS.U8 [UR8+0x1c], R0 ;  /* 0x00001c00ff000988 */ /* 0x0005e40008000008 */
[----:B------:R-:W4:Y:S02]  /*40e0*/  SYNCS.PHASECHK.TRANS64.TRYWAIT P0, [UR4], R3 ;  /* 0x00000003ff0075a7 */ /* 0x000f240008001104 */
[----:B--2-4-:R-:W-:Y:S05]  /*40f0*/  @!P0 BRA `(.L_x_73) ;  /* 0x00000060008c8947 */ /* 0x014fea0003800000 */
.L_x_174:
[----:B------:R-:W-:-:S04]  /*4100*/  UIADD3 UR4, UPT, UPT, UR22, 0x1, URZ ;  /* 0x0000000116047890 */ /* 0x000fc8000fffe0ff */
[----:B------:R-:W-:-:S04]  /*4110*/  UISETP.NE.AND UP0, UPT, UR4, 0x4, UPT ;  /* 0x000000040400788c */ /* 0x000fc8000bf05270 */
[----:B------:R-:W-:Y:S02]  /*4120*/  USEL UR6, URZ, 0x1, UP0 ;  /* 0x00000001ff067887 */ /* 0x000fe40008000000 */
[----:B------:R-:W-:-:S04]  /*4130*/  USEL UR4, UR4, URZ, UP0 ;  /* 0x000000ff04047287 */ /* 0x000fc80008000000 */
[----:B-1----:R-:W-:Y:S01]  /*4140*/  ULEA UR5, UR4, UR17, 0x3 ;  /* 0x0000001104057291 */ /* 0x002fe2000f8e18ff */
[----:B------:R-:W-:-:S04]  /*4150*/  LOP3.LUT R2, R11, UR6, RZ, 0x3c, !PT ;  /* 0x000000060b027c12 */ /* 0x000fc8000f8e3cff */
[----:B--2---:R-:W-:-:S04]  /*4160*/  SHF.L.U32 R3, R2, 0x1f, RZ ;  /* 0x0000001f02037819 */ /* 0x004fc800000006ff */
[----:B------:R-:W1:Y:S02]  /*4170*/  SYNCS.PHASECHK.TRANS64.TRYWAIT P0, [UR5], R3 ;  /* 0x00000003ff0075a7 */ /* 0x000e640008001105 */
[----:B-1----:R-:W-:Y:S05]  /*4180*/  @!P0 BRA `(.L_x_74) ;  /* 0x0000006000808947 */ /* 0x002fea0003800000 */
.L_x_176:
        /* <DEDUP_REMOVED lines=9> */
.L_x_178:
[----:B------:R-:W-:-:S04]  /*4220*/  UIADD3 UR4, UPT, UPT, UR4, 0x1, URZ ;  /* 0x0000000104047890 */ /* 0x000fc8000fffe0ff */
[----:B------:R-:W-:-:S04]  /*4230*/  UISETP.NE.AND UP0, UPT, UR4, 0x4, UPT ;  /* 0x000000040400788c */ /* 0x000fc8000bf05270 */
[----:B------:R-:W-:Y:S02]  /*4240*/  USEL UR5, URZ, 0x1, UP0 ;  /* 0x00000001ff057887 */ /* 0x000fe40008000000 */
[----:B------:R-:W-:-:S04]  /*4250*/  USEL UR4, UR4, URZ, UP0 ;  /* 0x000000ff04047287 */ /* 0x000fc80008000000 */
[----:B------:R-:W-:Y:S01]  /*4260*/  ULEA UR4, UR4, UR17, 0x3 ;  /* 0x0000001104047291 */ /* 0x000fe2000f8e18ff */
[----:B-1----:R-:W-:-:S04]  /*4270*/  LOP3.LUT R3, R2, UR5, RZ, 0x3c, !PT ;  /* 0x0000000502037c12 */ /* 0x002fc8000f8e3cff */
[----:B------:R-:W-:-:S04]  /*4280*/  SHF.L.U32 R3, R3, 0x1f, RZ ;  /* 0x0000001f03037819 */ /* 0x000fc800000006ff */
[----:B------:R-:W1:Y:S02]  /*4290*/  SYNCS.PHASECHK.TRANS64.TRYWAIT P0, [UR4], R3 ;  /* 0x00000003ff0075a7 */ /* 0x000e640008001104 */
[----:B-1----:R-:W-:Y:S05]  /*42a0*/  @!P0 BRA `(.L_x_76) ;  /* 0x0000006000688947 */ /* 0x002fea0003800000 */
.L_x_180:
[----:B------:R-:W-:Y:S01]  /*42b0*/  NOP ;  /* 0x0000000000007918 */ /* 0x000fe20000000000 */
[----:B-1----:R-:W1:Y:S01]  /*42c0*/  LDS R0, [UR8+0x14] ;  /* 0x00001408ff007984 */ /* 0x002e620008000800 */
[----:B------:R-:W-:Y:S01]  /*42d0*/  ULOP3.LUT UR4, UR30, 0xffff, URZ, 0xc0, !UPT ;  /* 0x0000ffff1e047892 */ /* 0x000fe2000f8ec0ff */
[----:B------:R-:W-:Y:S01]  /*42e0*/  UMOV UR5, 0xffff ;  /* 0x0000ffff00057882 */ /* 0x000fe20000000000 */
[----:B------:R-:W-:Y:S02]  /*42f0*/  UMOV UR6, 0x1 ;  /* 0x0000000100067882 */ /* 0x000fe40000000000 */
[----:B------:R-:W-:-:S04]  /*4300*/  USHF.R.U32.HI UR4, URZ, 0x5, UR4 ;  /* 0x00000005ff047899 */ /* 0x000fc80008011604 */
[----:B------:R-:W-:Y:S02]  /*4310*/  USHF.L.U32 UR5, UR5, UR4, URZ ;  /* 0x0000000405057299 */ /* 0x000fe400080006ff */
[----:B------:R-:W-:-:S04]  /*4320*/  USHF.L.U32 UR4, UR6, UR4, URZ ;  /* 0x0000000406047299 */ /* 0x000fc800080006ff */
[----:B-1----:R-:W-:-:S04]  /*4330*/  LOP3.LUT R0, R0, UR5, RZ, 0xc0, !PT ;  /* 0x0000000500007c12 */ /* 0x002fc8000f8ec0ff */
[----:B------:R-:W-:-:S13]  /*4340*/  ISETP.NE.AND P0, PT, R0, UR5, PT ;  /* 0x0000000500007c0c */ /* 0x000fda000bf05270 */
[----:B------:R-:W-:Y:S05]  /*4350*/  @P0 BRA `(.L_x_77) ;  /* 0x0000000000580947 */ /* 0x000fea0003800000 */
[----:B------:R-:W1:Y:S02]  /*4360*/  LDS R0, [UR8+0x18] ;  /* 0x00001808ff007984 */ /* 0x000e640008000800 */
[----:B-1----:R-:W-:-:S04]  /*4370*/  LOP3.LUT R0, R0, UR4, RZ, 0xc0, !PT ;  /* 0x0000000400007c12 */ /* 0x002fc8000f8ec0ff */
[----:B------:R-:W-:-:S13]  /*4380*/  ISETP.NE.AND P0, PT, R0, UR4, PT ;  /* 0x0000000400007c0c */ /* 0x000fda000bf05270 */
[----:B------:R-:W-:Y:S05]  /*4390*/  @P0 BRA `(.L_x_78) ;  /* 0x00000000003c0947 */ /* 0x000fea0003800000 */
[----:B------:R-:W1:Y:S01]  /*43a0*/  S2R R2, SR_LANEID ;  /* 0x0000000000027919 */ /* 0x000e620000000000 */
[----:B------:R-:W-:Y:S01]  /*43b0*/  ULOP3.LUT UR5, URZ, UR5, URZ, 0x33, !UPT ;  /* 0x00000005ff057292 */ /* 0x000fe2000f8e33ff */
[----:B------:R-:W-:Y:S01]  /*43c0*/  LOP3.LUT R4, RZ, UR4, RZ, 0x33, !PT ;  /* 0x00000004ff047c12 */ /* 0x000fe2000f8e33ff */
[----:B------:R-:W-:Y:S02]  /*43d0*/  VOTEU.ANY UR4, UPT, PT ;  /* 0x0000000000047886 */ /* 0x000fe400038e0100 */
[----:B------:R-:W-:Y:S01]  /*43e0*/  UFLO.U32 UR4, UR4 ;  /* 0x00000004000472bd */ /* 0x000fe200080e0000 */
[----:B------:R-:W2:Y:S01]  /*43f0*/  REDUX UR6, R4 ;  /* 0x00000000040673c4 */ /* 0x000ea20000000000 */
[----:B------:R-:W-:-:S06]  /*4400*/  IMAD.U32 R0, RZ, RZ, UR5 ;  /* 0x00000005ff007e24 */ /* 0x000fcc000f8e00ff */
[----:B------:R4:W-:Y:S01]  /*4410*/  UTCATOMSWS.AND URZ, UR5 ;  /* 0x0000000500ff79e3 */ /* 0x0009e20008000000 */
[----:B------:R-:W3:Y:S01]  /*4420*/  REDUX UR7, R0 ;  /* 0x00000000000773c4 */ /* 0x000ee20000000000 */
[----:B-1----:R-:W-:Y:S01]  /*4430*/  ISETP.EQ.U32.AND P0, PT, R2, UR4, PT ;  /* 0x0000000402007c0c */ /* 0x002fe2000bf02070 */
[----:B--2---:R-:W-:Y:S01]  /*4440*/  IMAD.U32 R2, RZ, RZ, UR6 ;  /* 0x00000006ff027e24 */ /* 0x004fe2000f8e00ff */
[----:B---3--:R-:W-:-:S11]  /*4450*/  MOV R3, UR7 ;  /* 0x0000000700037c02 */ /* 0x008fd60008000f00 */
[----:B------:R4:W-:Y:S04]  /*4460*/  @P0 ATOMS.AND RZ, [UR8+0x14], R3 ;  /* 0x00001403ffff098c */ /* 0x0009e8000a800008 */
[----:B------:R4:W-:Y:S01]  /*4470*/  @P0 ATOMS.AND RZ, [UR8+0x18], R2 ;  /* 0x00001802ffff098c */ /* 0x0009e2000a800008 */
[----:B------:R-:W-:Y:S05]  /*4480*/  BRA `(.L_x_79) ;  /* 0x0000000000147947 */ /* 0x000fea0003800000 */
.L_x_78:
[----:B------:R-:W-:Y:S02]  /*4490*/  MOV R2, 0x44b0 ;  /* 0x000044b000027802 */ /* 0x000fe40000000f00 */
[----:B---3-5:R-:W-:Y:S05]  /*44a0*/  CALL.REL.NOINC `($__internal_0_$__cuda_sm10x_tcgen05_guardrail_trap_col_being_dealloced_not_returned_by_alloc) ;  /* 0x0000006400507944 */ /* 0x028fea0003c00000 */
[----:B------:R-:W-:Y:S05]  /*44b0*/  BRA `(.L_x_79) ;  /* 0x0000000000087947 */ /* 0x000fea0003800000 */
.L_x_77:
[----:B------:R-:W-:Y:S02]  /*44c0*/  MOV R2, 0x44e0 ;  /* 0x000044e000027802 */ /* 0x000fe40000000f00 */
[----:B---3-5:R-:W-:Y:S05]  /*44d0*/  CALL.REL.NOINC `($__internal_2_$__cuda_sm10x_tcgen05_guardrail_trap_unallocated_columns_being_dealloced) ;  /* 0x00000064005c7944 */ /* 0x028fea0003c00000 */
.L_x_79:
[----:B------:R-:W-:Y:S01]  /*44e0*/  NOP ;  /* 0x0000000000007918 */ /* 0x000fe20000000000 */
[----:B----4-:R-:W-:Y:S05]  /*44f0*/  EXIT ;  /* 0x000000000000794d */ /* 0x010fea0003800000 */
.L_x_61:
[----:B------:R-:W-:-:S09]  /*4500*/  UISETP.NE.OR UP0, UPT, UR17, 0x3, !UP3 ;  /* 0x000000031100788c */ /* 0x000fd2000df05670 */
[----:B------:R-:W-:Y:S05]  /*4510*/  BRA.U UP0, `(.L_x_80) ;  /* 0x00000011005c7547 */ /* 0x000fea000b800000 */
[----:B------:R-:W1:Y:S01]  /*4520*/  S2UR UR10, SR_CgaCtaId ;  /* 0x00000000000a79c3 */ /* 0x000e620000008800 */
[----:B------:R-:W2:Y:S01]  /*4530*/  LDCU UR31, c[0x0][0x370] ;  /* 0x00006e00ff1f77ac */ /* 0x000ea20008000800 */
[----:B------:R-:W-:Y:S02]  /*4540*/  HFMA2 R13, -RZ, RZ, 0, 0 ;  /* 0x00000000ff0d7431 */ /* 0x000fe400000001ff */
[----:B------:R-:W-:Y:S01]  /*4550*/  IMAD.MOV.U32 R15, RZ, RZ, 0x1 ;  /* 0x00000001ff0f7424 */ /* 0x000fe200078e00ff */
[----:B------:R-:W-:Y:S01]  /*4560*/  MOV R7, 0x2000 ;  /* 0x0000200000077802 */ /* 0x000fe20000000f00 */
[----:B------:R-:W2:Y:S01]  /*4570*/  LDCU.128 UR44, c[0x0][0xb10] ;  /* 0x00016200ff2c77ac */ /* 0x000ea20008000c00 */
[----:B------:R-:W-:Y:S01]  /*4580*/  IMAD.MOV.U32 R14, RZ, RZ, RZ ;  /* 0x000000ffff0e7224 */ /* 0x000fe200078e00ff */
[----:B------:R-:W3:Y:S01]  /*4590*/  LDC.64 R16, c[0x0][0x348] ;  /* 0x0000d200ff107b82 */ /* 0x000ee20000000a00 */
[----:B------:R-:W4:Y:S01]  /*45a0*/  LDCU UR30, c[0x0][0x374] ;  /* 0x00006e80ff1e77ac */ /* 0x000f220008000800 */
[----:B------:R-:W1:Y:S06]  /*45b0*/  LDCU UR15, c[0x0][0xb0c] ;  /* 0x00016180ff0f77ac */ /* 0x000e6c0008000800 */
[----:B------:R-:W3:Y:S01]  /*45c0*/  LDC.64 R2, c[0x0][0x888] ;  /* 0x00022200ff027b82 */ /* 0x000ee20000000a00 */
[----:B------:R-:W3:Y:S01]  /*45d0*/  LDCU UR49, c[0x0][0xb20] ;  /* 0x00016400ff3177ac */ /* 0x000ee20008000800 */
[----:B------:R-:W3:Y:S06]  /*45e0*/  LDCU UR4, c[0x0][0xb30] ;  /* 0x00016600ff0477ac */ /* 0x000eec0008000800 */
[----:B------:R-:W3:Y:S01]  /*45f0*/  LDC.64 R4, c[0x0][0x890] ;  /* 0x00022400ff047b82 */ /* 0x000ee20000000a00 */
[----:B------:R-:W-:Y:S01]  /*4600*/  UMOV UR21, 0x400 ;  /* 0x0000040000157882 */ /* 0x000fe20000000000 */
[----:B--2---:R-:W-:-:S02]  /*4610*/  UIMAD.WIDE.U32 UR6, UR31, UR44, URZ ;  /* 0x0000002c1f0672a5 */ /* 0x004fc4000f8e00ff */
[----:B----4-:R-:W-:Y:S02]  /*4620*/  UIMAD.WIDE.U32 UR8, UR30, UR47, URZ ;  /* 0x0000002f1e0872a5 */ /* 0x010fe4000f8e00ff */
[----:B-1----:R-:W-:Y:S02]  /*4630*/  ULEA UR21, UR10, UR21, 0x18 ;  /* 0x000000150a157291 */ /* 0x002fe4000f8ec0ff */
[----:B------:R-:W-:Y:S02]  /*4640*/  UPLOP3.LUT UP3, UPT, UPT, UPT, UPT, 0x40, 0x4 ;  /* 0x000000000004789c */ /* 0x000fe40003f6e870 */
[----:B------:R-:W-:Y:S02]  /*4650*/  UIADD3 UR37, UPT, UPT, UR21, 0xa8, URZ ;  /* 0x000000a815257890 */ /* 0x000fe4000fffe0ff */
[----:B------:R-:W-:Y:S02]  /*4660*/  UIADD3 UR33, UPT, UPT, UR21, 0x90, URZ ;  /* 0x0000009015217890 */ /* 0x000fe4000fffe0ff */
[----:B------:R-:W-:-:S02]  /*4670*/  UIADD3 UR25, UPT, UPT, UR21, 0x98, URZ ;  /* 0x0000009815197890 */ /* 0x000fc4000fffe0ff */
[----:B------:R-:W-:Y:S01]  /*4680*/  UIADD3 UR17, UPT, UPT, UR21, 0xa0, URZ ;  /* 0x000000a015117890 */ /* 0x000fe2000fffe0ff */
[----:B------:R-:W-:Y:S01]  /*4690*/  UMOV UR6, UR7 ;  /* 0x0000000700067c82 */ /* 0x000fe20008000000 */
[----:B------:R-:W-:Y:S01]  /*46a0*/  UMOV UR41, UR9 ;  /* 0x0000000900297c82 */ /* 0x000fe20008000000 */
[----:B------:R-:W-:Y:S02]  /*46b0*/  UISETP.GE.AND UP0, UPT, UR42, 0x1, UPT ;  /* 0x000000012a00788c */ /* 0x000fe4000bf06270 */
[----:B------:R-:W-:Y:S01]  /*46c0*/  UISETP.NE.AND UP4, UPT, UR42, 0x1, UPT ;  /* 0x000000012a00788c */ /* 0x000fe2000bf85270 */
[----:B------:R-:W1:Y:S01]  /*46d0*/  LDCU.64 UR22, c[0x0][0xb28] ;  /* 0x00016500ff1677ac */ /* 0x000e620008000a00 */
[----:B------:R-:W-:Y:S02]  /*46e0*/  UISETP.NE.AND UP6, UPT, UR15, 0x1, UPT ;  /* 0x000000010f00788c */ /* 0x000fe4000bfc5270 */
[----:B------:R-:W-:Y:S02]  /*46f0*/  UISETP.NE.AND UP5, UPT, UR46, 0x1, UPT ;  /* 0x000000012e00788c */ /* 0x000fe4000bfa5270 */
[----:B------:R-:W-:-:S02]  /*4700*/  UPRMT UR37, UR10, 0x654, UR37 ;  /* 0x000006540a257896 */ /* 0x000fc40008000025 */
[----:B------:R-:W-:Y:S02]  /*4710*/  USHF.R.U32.HI UR43, URZ, UR45, UR6 ;  /* 0x0000002dff2b7299 */ /* 0x000fe40008011606 */
[----:B------:R-:W-:Y:S02]  /*4720*/  UPRMT UR40, UR10, 0x654, UR33 ;  /* 0x000006540a287896 */ /* 0x000fe40008000021 */
[----:B------:R-:W-:Y:S02]  /*4730*/  UPRMT UR39, UR10, 0x654, UR25 ;  /* 0x000006540a277896 */ /* 0x000fe40008000019 */
[----:B------:R-:W-:Y:S02]  /*4740*/  UPRMT UR38, UR10, 0x654, UR17 ;  /* 0x000006540a267896 */ /* 0x000fe40008000011 */
[----:B---3--:R-:W-:Y:S02]  /*4750*/  USHF.R.U32.HI UR41, URZ, UR49, UR41 ;  /* 0x00000031ff297299 */ /* 0x008fe40008011629 */
[----:B------:R-:W-:-:S11]  /*4760*/  UISETP.NE.AND UP2, UPT, UR4, 0x1, UPT ;  /* 0x000000010400788c */ /* 0x000fd6000bf45270 */
.L_x_91:
[C---:B------:R-:W-:Y:S02]  /*4770*/  LEA R12, R14.reuse, UR21, 0x3 ;  /* 0x000000150e0c7c11 */ /* 0x040fe4000f8e18ff */
[----:B------:R-:W-:Y:S02]  /*4780*/  SHF.L.U32 R9, R13, 0x1f, RZ ;  /* 0x0000001f0d097819 */ /* 0x000fe400000006ff */
[----:B------:R-:W-:Y:S02]  /*4790*/  LEA R10, R14, UR21, 0x4 ;  /* 0x000000150e0a7c11 */ /* 0x000fe4000f8e20ff */
[----:B--2---:R-:W2:Y:S02]  /*47a0*/  SYNCS.PHASECHK.TRANS64.TRYWAIT P0, [R12+URZ+0xe0], R9 ;  /* 0x0000e0090c0075a7 */ /* 0x004ea400080011ff */
[----:B--2---:R-:W-:Y:S05]  /*47b0*/  @!P0 BRA `(.L_x_81) ;  /* 0x0000005c003c8947 */ /* 0x004fea0003800000 */
.L_x_181:
[----:B--2---:R-:W2:Y:S01]  /*47c0*/  LDS.128 R8, [R10+0x170] ;  /* 0x000170000a087984 */ /* 0x004ea20000000c00 */
[----:B------:R-:W-:Y:S01]  /*47d0*/  UISETP.GE.AND UP0, UPT, UR42, 0x1, UPT ;  /* 0x000000012a00788c */ /* 0x000fe2000bf06270 */
[----:B------:R-:W-:Y:S01]  /*47e0*/  @!PT LDS RZ, [RZ] ;  /* 0x00000000fffff984 */ /* 0x000fe20000000800 */
[----:B------:R-:W-:Y:S01]  /*47f0*/  @!PT LDS RZ, [RZ] ;  /* 0x00000000fffff984 */ /* 0x000fe20000000800 */
[----:B------:R-:W-:Y:S01]  /*4800*/  @!PT LDS RZ, [RZ] ;  /* 0x00000000fffff984 */ /* 0x000fe20000000800 */
[----:B------:R-:W-:Y:S01]  /*4810*/  @!PT LDS RZ, [RZ] ;  /* 0x00000000fffff984 */ /* 0x000fe20000000800 */
[----:B------:R3:W-:Y:S06]  /*4820*/  MEMBAR.ALL.CTA ;  /* 0x0000000000007992 */ /* 0x0007ec0000008000 */
[----:B---3--:R-:W3:Y:S01]  /*4830*/  FENCE.VIEW.ASYNC.S ;  /* 0x00000000000073c6 */ /* 0x008ee20000000000 */
[----:B--2---:R-:W-:Y:S11]  /*4840*/  LOP3.LUT P0, RZ, R10, 0x1, RZ, 0xc0, !PT ;  /* 0x000000010aff7812 */ /* 0x004ff6000780c0ff */
[----:B------:R-:W-:Y:S02]  /*4850*/  @!UPT UIADD3 URZ, UPT, UPT, URZ, URZ, URZ ;  /* 0x000000fffffff290 */ /* 0x000fe4000fffe0ff */
[----:B---3--:R-:W-:Y:S01]  /*4860*/  VOTEU.ANY UP1, P0 ;  /* 0x0000000000ff7886 */ /* 0x008fe20000020100 */
[----:B------:R-:W-:Y:S11]  /*4870*/  PLOP3.LUT P0, PT, PT, PT, UP1, 0x80, 0x8 ;  /* 0x000000000008781c */ /* 0x000ff60003f0f018 */
[----:B------:R-:W-:Y:S02]  /*4880*/  @!UPT UIADD3 URZ, UPT, UPT, URZ, URZ, URZ ;  /* 0x000000fffffff290 */ /* 0x000fe4000fffe0ff */
[----:B------:R-:W-:Y:S02]  /*4890*/  @P0 SHF.R.U32.HI R0, RZ, 0x10, R9 ;  /* 0x00000010ff000819 */ /* 0x000fe40000011609 */
[----:B------:R-:W-:Y:S02]  /*48a0*/  @P0 MOV R6, R8 ;  /* 0x0000000800060202 */ /* 0x000fe40000000f00 */
[----:B------:R-:W-:Y:S01]  /*48b0*/  @P0 R2UR UR4, R0 ;  /* 0x00000000000402ca */ /* 0x000fe200000e0000 */
[----:B------:R-:W-:Y:S01]  /*48c0*/  VIADD R0, R12, 0xf0 ;  /* 0x000000f00c007836 */ /* 0x000fe20000000000 */
[----:B------:R-:W-:Y:S02]  /*48d0*/  @P0 LOP3.LUT R8, R9, 0xffff, RZ, 0xc0, !PT ;  /* 0x0000ffff09080812 */ /* 0x000fe400078ec0ff */
[----:B------:R-:W-:Y:S02]  /*48e0*/  @P0 R2UR UR6, R6 ;  /* 0x00000000060602ca */ /* 0x000fe400000e0000 */
[----:B------:R-:W-:Y:S02]  /*48f0*/  PRMT R0, RZ, 0x654, R0 ;  /* 0x00000654ff007816 */ /* 0x000fe40000000000 */
[----:B------:R-:W-:Y:S02]  /*4900*/  @P0 R2UR UR5, R8 ;  /* 0x00000000080502ca */ /* 0x000fe400000e0000 */
[----:B------:R2:W-:Y:S03]  /*4910*/  SYNCS.ARRIVE.TRANS64.RED.A1T0 RZ, [R0+URZ], RZ ;  /* 0x000000ff00ff79a7 */ /* 0x0005e600081004ff */
[----:B------:R-:W-:Y:S04]  /*4920*/  @UP1 UMOV UR29, UR4 ;  /* 0x00000004001d1c82 */ /* 0x000fe80008000000 */
[----:B------:R-:W-:Y:S04]  /*4930*/  @UP1 UMOV UR14, UR6 ;  /* 0x00000006000e1c82 */ /* 0x000fe80008000000 */
[----:B------:R-:W-:Y:S01]  /*4940*/  @UP1 UMOV UR13, UR5 ;  /* 0x00000005000d1c82 */ /* 0x000fe20008000000 */
[----:B------:R-:W-:Y:S05]  /*4950*/  BRA.U !UP0, `(.L_x_82) ;  /* 0x0000000108a47547 */ /* 0x000fea000b800000 */
[----:B------:R-:W-:Y:S02]  /*4960*/  UIMAD.WIDE.U32 UR18, UR13, UR47, URZ ;  /* 0x0000002f0d1272a5 */ /* 0x000fe4000f8e00ff */
[----:B------:R-:W-:Y:S02]  /*4970*/  UIMAD.WIDE.U32 UR26, UR14, UR44, URZ ;  /* 0x0000002c0e1a72a5 */ /* 0x000fe4000f8e00ff */
[----:B------:R-:W-:Y:S02]  /*4980*/  USEL UR4, UR30, UR41, !UP5 ;  /* 0x000000291e047287 */ /* 0x000fe4000e800000 */
[----:B------:R-:W-:Y:S02]  /*4990*/  USEL UR7, UR31, UR43, !UP6 ;  /* 0x0000002b1f077287 */ /* 0x000fe4000f000000 */
[----:B-1----:R-:W-:Y:S02]  /*49a0*/  UIMAD.WIDE.U32 UR8, UR4, UR22, URZ ;  /* 0x00000016040872a5 */ /* 0x002fe4000f8e00ff */
[----:B------:R-:W-:Y:S01]  /*49b0*/  UIMAD.WIDE.U32 UR10, UR7, UR22, URZ ;  /* 0x00000016070a72a5 */ /* 0x000fe2000f8e00ff */
[----:B------:R-:W-:Y:S02]  /*49c0*/  UMOV UR5, UR19 ;  /* 0x0000001300057c82 */ /* 0x000fe40008000000 */
[----:B------:R-:W-:Y:S03]  /*49d0*/  USHF.R.U32.HI UR6, URZ, UR49, UR5 ;  /* 0x00000031ff067299 */ /* 0x000fe60008011605 */
[----:B------:R-:W-:Y:S01]  /*49e0*/  UMOV UR5, UR27 ;  /* 0x0000001b00057c82 */ /* 0x000fe20008000000 */
[----:B------:R-:W-:Y:S02]  /*49f0*/  USEL UR6, UR13, UR6, !UP5 ;  /* 0x000000060d067287 */ /* 0x000fe4000e800000 */
[----:B------:R-:W-:Y:S03]  /*4a00*/  USHF.R.U32.HI UR12, URZ, UR45, UR5 ;  /* 0x0000002dff0c7299 */ /* 0x000fe60008011605 */
[----:B------:R-:W-:Y:S02]  /*4a10*/  UMOV UR5, UR9 ;  /* 0x0000000900057c82 */ /* 0x000fe40008000000 */
[----:B------:R-:W-:Y:S03]  /*4a20*/  @UP4 USHF.R.U32.HI UR4, URZ, UR23, UR5 ;  /* 0x00000017ff044299 */ /* 0x000fe60008011605 */
[----:B------:R-:W-:Y:S01]  /*4a30*/  UMOV UR5, UR11 ;  /* 0x0000000b00057c82 */ /* 0x000fe20008000000 */
[----:B------:R-:W-:Y:S02]  /*4a40*/  UIMAD UR4, UR42, UR4, URZ ;  /* 0x000000042a0472a4 */ /* 0x000fe4000f8e02ff */
[----:B------:R-:W-:Y:S02]  /*4a50*/  @UP4 USHF.R.U32.HI UR7, URZ, UR23, UR5 ;  /* 0x00000017ff074299 */ /* 0x000fe40008011605 */
[----:B------:R-:W-:Y:S02]  /*4a60*/  UIMAD.WIDE.U32 UR10, UR6, UR22, URZ ;  /* 0x00000016060a72a5 */ /* 0x000fe4000f8e00ff */
[----:B------:R-:W-:Y:S02]  /*4a70*/  USEL UR5, UR14, UR12, !UP6 ;  /* 0x0000000c0e057287 */ /* 0x000fe4000f000000 */
[----:B------:R-:W-:Y:S02]  /*4a80*/  UIMAD UR8, UR42, UR7, URZ ;  /* 0x000000072a0872a4 */ /* 0x000fe4000f8e02ff */
[----:B------:R-:W-:Y:S03]  /*4a90*/  UISETP.GE.AND UP0, UPT, UR6, UR4, UPT ;  /* 0x000000040600728c */ /* 0x000fe6000bf06270 */
[----:B------:R-:W-:Y:S01]  /*4aa0*/  UMOV UR4, UR11 ;  /* 0x0000000b00047c82 */ /* 0x000fe20008000000 */
[----:B------:R-:W-:Y:S02]  /*4ab0*/  UISETP.GE.OR UP0, UPT, UR5, UR8, UP0 ;  /* 0x000000080500728c */ /* 0x000fe40008706670 */
[----:B------:R-:W-:Y:S02]  /*4ac0*/  USHF.R.U32.HI UR4, URZ, UR23, UR4 ;  /* 0x00000017ff047299 */ /* 0x000fe40008011604 */
[----:B------:R-:W-:Y:S02]  /*4ad0*/  UIMAD.WIDE.U32 UR8, UR5, UR22, URZ ;  /* 0x00000016050872a5 */ /* 0x000fe4000f8e00ff */
[----:B------:R-:W-:Y:S04]  /*4ae0*/  USEL UR10, UR6, UR4, !UP4 ;  /* 0x00000004060a7287 */ /* 0x000fe8000e000000 */
[----:B------:R-:W-:Y:S01]  /*4af0*/  UIADD3 UR11, UPT, UPT, -UR10, URZ, URZ ;  /* 0x000000ff0a0b7290 */ /* 0x000fe2000fffe1ff */
[----:B------:R-:W-:Y:S02]  /*4b00*/  @!UP0 UMOV UR4, UR9 ;  /* 0x0000000900048c82 */ /* 0x000fe40008000000 */
[----:B------:R-:W-:Y:S02]  /*4b10*/  @!UP0 USHF.R.U32.HI UR4, URZ, UR23, UR4 ;  /* 0x00000017ff048299 */ /* 0x000fe40008011604 */
[----:B------:R-:W-:Y:S02]  /*4b20*/  UIMAD UR8, UR42, UR11, UR6 ;  /* 0x0000000b2a0872a4 */ /* 0x000fe4000f8e0206 */
[----:B------:R-:W-:Y:S04]  /*4b30*/  @!UP0 USEL UR4, UR5, UR4, !UP4 ;  /* 0x0000000405048287 */ /* 0x000fe8000e000000 */
[----:B------:R-:W-:Y:S02]  /*4b40*/  @!UP0 UIMAD UR8, UR7, UR8, UR4 ;  /* 0x00000008070882a4 */ /* 0x000fe4000f8e0204 */
[----:B------:R-:W-:Y:S02]  /*4b50*/  @!UP0 UIADD3 UR9, UPT, UPT, UR10, -UR4, URZ ;  /* 0x800000040a098290 */ /* 0x000fe4000fffe0ff */
[----:B------:R-:W-:Y:S02]  /*4b60*/  UIADD3 UR4, UPT, UPT, -UR5, URZ, URZ ;  /* 0x000000ff05047290 */ /* 0x000fe4000fffe1ff */
[----:B------:R-:W-:Y:S02]  /*4b70*/  UIADD3 UR7, UPT, UPT, -UR6, URZ, URZ ;  /* 0x000000ff06077290 */ /* 0x000fe4000fffe1ff */
[----:B------:R-:W-:Y:S02]  /*4b80*/  @!UP0 UIMAD UR6, UR9, UR42, UR5 ;  /* 0x0000002a090682a4 */ /* 0x000fe4000f8e0205 */
[----:B------:R-:W-:Y:S02]  /*4b90*/  UIMAD UR14, UR15, UR4, UR14 ;  /* 0x000000040f0e72a4 */ /* 0x000fe4000f8e020e */
[----:B------:R-:W-:Y:S01]  /*4ba0*/  UIMAD UR13, UR46, UR7, UR13 ;  /* 0x000000072e0d72a4 */ /* 0x000fe2000f8e020d */
[----:B------:R-:W-:Y:S02]  /*4bb0*/  @!UP0 UMOV UR5, UR8 ;  /* 0x0000000800058c82 */ /* 0x000fe40008000000 */
[----:B------:R-:W-:Y:S02]  /*4bc0*/  UIMAD UR14, UR5, UR15, UR14 ;  /* 0x0000000f050e72a4 */ /* 0x000fe4000f8e020e */
[----:B------:R-:W-:Y:S11]  /*4bd0*/  UIMAD UR13, UR6, UR46, UR13 ;  /* 0x0000002e060d72a4 */ /* 0x000ff6000f8e020d */
[----:B------:R-:W-:Y:S01]  /*4be0*/  @!UPT UIADD3 URZ, UPT, UPT, URZ, URZ, URZ ;  /* 0x000000fffffff290 */ /* 0x000fe2000fffe0ff */
.L_x_82:
[----:B------:R-:W3:Y:S01]  /*4bf0*/  @!UP2 LDCU.128 UR8, c[0x0][0xb10] ;  /* 0x00016200ff08a7ac */ /* 0x000ee20008000c00 */
[C---:B------:R-:W-:Y:S02]  /*4c00*/  ISETP.NE.U32.AND P1, PT, R4.reuse, RZ, PT ;  /* 0x000000ff0400720c */ /* 0x040fe40003f25070 */
[----:B------:R-:W-:Y:S02]  /*4c10*/  ISETP.NE.U32.AND P0, PT, R4, RZ, PT ;  /* 0x000000ff0400720c */ /* 0x000fe40003f05070 */
[C---:B------:R-:W-:Y:S02]  /*4c20*/  ISETP.NE.AND.EX P1, PT, R5.reuse, RZ, PT, P1 ;  /* 0x000000ff0500720c */ /* 0x040fe40003f25310 */
[----:B------:R-:W-:Y:S01]  /*4c30*/  ISETP.NE.AND.EX P0, PT, R5, RZ, PT, P0 ;  /* 0x000000ff0500720c */ /* 0x000fe20003f05300 */
[----:B------:R-:W4:Y:S01]  /*4c40*/  @!UP2 LDCU UR5, c[0x0][0xb0c] ;  /* 0x00016180ff05a7ac */ /* 0x000f220008000800 */
[----:B------:R-:W-:Y:S01]  /*4c50*/  SHF.L.U32 R9, R15, 0x1f, RZ ;  /* 0x0000001f0f097819 */ /* 0x000fe200000006ff */
[----:B------:R-:W-:Y:S02]  /*4c60*/  USHF.L.U32 UR35, UR16, 0x6, URZ ;  /* 0x0000000610237899 */ /* 0x000fe400080006ff */
[----:B------:R-:W-:Y:S02]  /*4c70*/  USHF.L.U32 UR34, UR20, 0x8, URZ ;  /* 0x0000000814227899 */ /* 0x000fe400080006ff */
[----:B---3--:R-:W-:Y:S07]  /*4c80*/  UIMAD.WIDE.U32 UR6, UR14, UR8, URZ ;  /* 0x000000080e0672a5 */ /* 0x008fee000f8e00ff */
[----:B------:R-:W-:Y:S01]  /*4c90*/  @!UP2 UMOV UR4, UR7 ;  /* 0x000000070004ac82 */ /* 0x000fe20008000000 */
[----:B----4-:R-:W-:Y:S02]  /*4ca0*/  @!UP2 UISETP.NE.AND UP0, UPT, UR5, 0x1, UPT ;  /* 0x000000010500a88c */ /* 0x010fe4000bf05270 */
[----:B------:R-:W-:Y:S02]  /*4cb0*/  @!UP2 USHF.R.U32.HI UR4, URZ, UR9, UR4 ;  /* 0x00000009ff04a299 */ /* 0x000fe40008011604 */
[----:B------:R-:W-:Y:S02]  /*4cc0*/  UIMAD.WIDE.U32 UR6, UR13, UR11, URZ ;  /* 0x0000000b0d0672a5 */ /* 0x000fe4000f8e00ff */
[----:B------:R-:W-:Y:S02]  /*4cd0*/  @!UP2 USEL UR8, UR14, UR4, !UP0 ;  /* 0x000000040e08a287 */ /* 0x000fe4000c000000 */
[----:B------:R-:W-:Y:S03]  /*4ce0*/  @!UP2 UISETP.NE.AND UP0, UPT, UR10, 0x1, UPT ;  /* 0x000000010a00a88c */ /* 0x000fe6000bf05270 */
[----:B------:R-:W-:Y:S02]  /*4cf0*/  @!UP2 UMOV UR6, UR7 ;  /* 0x000000070006ac82 */ /* 0x000fe40008000000 */
[----:B------:R-:W3:Y:S02]  /*4d00*/  @!UP2 LDCU UR4, c[0x0][0xb20] ;  /* 0x00016400ff04a7ac */ /* 0x000ee40008000800 */
[----:B---3--:R-:W-:Y:S04]  /*4d10*/  @!UP2 USHF.R.U32.HI UR6, URZ, UR4, UR6 ;  /* 0x00000004ff06a299 */ /* 0x008fe80008011606 */
[----:B------:R-:W-:Y:S04]  /*4d20*/  @!UP2 USEL UR6, UR13, UR6, !UP0 ;  /* 0x000000060d06a287 */ /* 0x000fe8000c000000 */
[----:B------:R-:W-:Y:S02]  /*4d30*/  @!UP2 UIADD3 UR4, UPT, UPT, -UR8, UR6, URZ ;  /* 0x000000060804a290 */ /* 0x000fe4000fffe1ff */
[----:B------:R-:W-:Y:S02]  /*4d40*/  @!UP2 UIADD3 UR6, UPT, UPT, UR8, -UR6, URZ ;  /* 0x800000060806a290 */ /* 0x000fe4000fffe0ff */
[----:B------:R-:W-:Y:S02]  /*4d50*/  @!UP2 UIMAD UR14, UR4, UR5, UR14 ;  /* 0x00000005040ea2a4 */ /* 0x000fe4000f8e020e */
[----:B------:R-:W-:Y:S01]  /*4d60*/  @!UP2 UIMAD UR13, UR6, UR10, UR13 ;  /* 0x0000000a060da2a4 */ /* 0x000fe2000f8e020d */
[----:B------:R-:W-:Y:S11]  /*4d70*/  BRA.U UP3, `(.L_x_83) ;  /* 0x0000000103107547 */ /* 0x000ff6000b800000 */
[----:B--2---:R-:W-:Y:S04]  /*4d80*/  MOV R0, UR48 ;  /* 0x0000003000007c02 */ /* 0x004fe80008000f00 */
[----:B------:R-:W-:Y:S04]  /*4d90*/  SHF.L.U32 R11, R0, 0x1f, RZ ;  /* 0x0000001f000b7819 */ /* 0x000fe800000006ff */
[----:B------:R-:W2:Y:S02]  /*4da0*/  SYNCS.PHASECHK.TRANS64.TRYWAIT P2, [UR21+0xd8], R11 ;  /* 0x0000d80bff0075a7 */ /* 0x000ea40008041115 */
[----:B--2---:R-:W-:Y:S05]  /*4db0*/  @!P2 BRA `(.L_x_84) ;  /* 0x0000005400d0a947 */ /* 0x004fea0003800000 */
.L_x_83:
[----:B------:R-:W-:Y:S05]  /*4dc0*/  @!P1 BRA `(.L_x_85) ;  /* 0x0000000000309947 */ /* 0x000fea0003800000 */
[----:B------:R-:W-:Y:S01]  /*4dd0*/  ISETP.NE.U32.AND P1, PT, R2, RZ, PT ;  /* 0x000000ff0200720c */ /* 0x000fe20003f25070 */
[----:B------:R-:W3:Y:S01]  /*4de0*/  LDCU.64 UR4, c[0x0][0x358] ;  /* 0x00006b00ff0477ac */ /* 0x000ee20008000a00 */
[----:B------:R-:W-:Y:S02]  /*4df0*/  IMAD.MOV.U32 R85, RZ, RZ, 0x1 ;  /* 0x00000001ff557424 */ /* 0x000fe400078e00ff */
[----:B------:R-:W-:Y:S11]  /*4e00*/  ISETP.NE.AND.EX P1, PT, R3, RZ, PT, P1 ;  /* 0x000000ff0300720c */ /* 0x000ff60003f25310 */
[----:B------:R-:W-:Y:S02]  /*4e10*/  @!UPT UIADD3 URZ, UPT, UPT, URZ, URZ, URZ ;  /* 0x000000fffffff290 */ /* 0x000fe4000fffe0ff */
[----:B--2---:R-:W2:Y:S01]  /*4e20*/  @P1 LDC.64 R10, c[0x0][0x888] ;  /* 0x00022200ff0a1b82 */ /* 0x004ea20000000a00 */
[----:B------:R-:W-:Y:S04]  /*4e30*/  @P1 IMAD R0, R4, UR36, RZ ;  /* 0x0000002404001c24 */ /* 0x000fe8000f8e02ff */
[----:B--2---:R-:W-:Y:S04]  /*4e40*/  @P1 IMAD.WIDE R10, R0, 0x4, R10 ;  /* 0x00000004000a1825 */ /* 0x004fe800078e020a */
[----:B------:R-:W-:Y:S01]  /*4e50*/  HFMA2 R0, -RZ, RZ, 0, 5.9604644775390625e-08 ;  /* 0x00000001ff007431 */ /* 0x000fe200000001ff */
[----:B---3-5:R3:W5:Y:S04]  /*4e60*/  @P1 LDG.E R41, desc[UR4][R10.64] ;  /* 0x000000040a291981 */ /* 0x028768000c1e1900 */
[----:B------:R-:W-:Y:S01]  /*4e70*/  @!P1 PRMT R85, R0, 0x7610, R85 ;  /* 0x0000761000559816 */ /* 0x000fe20000000055 */
[----:B---3--:R-:W4:Y:S06]  /*4e80*/  @!P1 LDC R41, c[0x0][0x880] ;  /* 0x00022000ff299b82 */ /* 0x008f2c0000000800 */
.L_x_85:
[----:B----45:R-:W-:Y:S01]  /*4e90*/  @!P0 FSETP.EQ.AND P1, PT, R41, RZ, PT ;  /* 0x000000ff2900820b */ /* 0x030fe20003f22000 */
[----:B------:R-:W-:Y:S01]  /*4ea0*/  @!UPT UIADD3 URZ, UPT, UPT, URZ, URZ, URZ ;  /* 0x000000fffffff290 */ /* 0x000fe2000fffe0ff */
[----:B------:R-:W-:Y:S11]  /*4eb0*/  @!P0 BRA `(.L_x_86) ;  /* 0x0000000000188947 */ /* 0x000ff60003800000 */
[----:B------:R-:W-:Y:S02]  /*4ec0*/  LOP3.LUT P0, RZ, R85, 0xff, RZ, 0xc0, !PT ;  /* 0x000000ff55ff7812 */ /* 0x000fe4000780c0ff */
[----:B------:R-:W-:Y:S04]  /*4ed0*/  ISETP.NE.U32.AND P1, PT, R2, RZ, PT ;  /* 0x000000ff0200720c */ /* 0x000fe80003f25070 */
[----:B------:R-:W-:Y:S04]  /*4ee0*/  ISETP.NE.AND.EX P1, PT, R3, RZ, PT, P1 ;  /* 0x000000ff0300720c */ /* 0x000fe80003f25310 */
[----:B------:R-:W-:Y:S03]  /*4ef0*/  PLOP3.LUT P1, PT, P1, PT, PT, 0x8, 0x80 ;  /* 0x000000000080781c */ /* 0x000fe60000f2e170 */
[----:B------:R-:W-:Y:S11]  /*4f00*/  @P0 FSETP.EQ.AND P1, PT, R41, RZ, PT ;  /* 0x000000ff2900020b */ /* 0x000ff60003f22000 */
[----:B------:R-:W-:Y:S02]  /*4f10*/  @!UPT UIADD3 URZ, UPT, UPT, URZ, URZ, URZ ;  /* 0x000000fffffff290 */ /* 0x000fe4000fffe0ff */
.L_x_86:
[----:B------:R-:W3:Y:S01]  /*4f20*/  SYNCS.PHASECHK.TRANS64.TRYWAIT P2, [UR21+0xb0], R9 ;  /* 0x0000b009ff0075a7 */ /* 0x000ee20008041115 */
[----:B------:R-:W-:Y:S04]  /*4f30*/  ELECT P0, URZ, PT ;  /* 0x0000000000ff782f */ /* 0x000fe80003800000 */
[----:B------:R-:W-:Y:S11]  /*4f40*/  PLOP3.LUT P1, PT, P1, P0, PT, 0xf2, 0x2f ;  /* 0x00000000002f781c */ /* 0x000ff60000f21e72 */
[----:B------:R-:W-:Y:S02]  /*4f50*/  @!UPT UIADD3 URZ, UPT, UPT, URZ, URZ, URZ ;  /* 0x000000fffffff290 */ /* 0x000fe4000fffe0ff */
[----:B------:R-:W-:Y:S05]  /*4f60*/  @!P1 IADD3 R8, P0, PT, R16, 0x580, RZ ;  /* 0x0000058010089810 */ /* 0x000fea0007f1e0ff */
[----:B------:R-:W-:Y:S01]  /*4f70*/  @!P1 IMAD.X R6, RZ, RZ, R17, P0 ;  /* 0x000000ffff069224 */ /* 0x000fe200000e0611 */
[----:B---3--:R-:W-:Y:S07]  /*4f80*/  @!P2 BRA `(.L_x_87) ;  /* 0x000000540074a947 */ /* 0x008fee0003800000 */
.L_x_184:
[----:B------:R-:W-:Y:S01]  /*4f90*/  @!P1 R2UR UR5, R8 ;  /* 0x00000000080592ca */ /* 0x000fe200000e0000 */
[----:B------:R-:W-:Y:S01]  /*4fa0*/  VOTEU.ALL UP0, P1 ;  /* 0x0000000000ff7886 */ /* 0x000fe20000800000 */
[----:B------:R-:W-:Y:S01]  /*4fb0*/  @!P1 R2UR UR4, R6 ;  /* 0x00000000060492ca */ /* 0x000fe200000e0000 */
[----:B--2---:R-:W-:Y:S01]  /*4fc0*/  @!P1 IMAD.MOV.U32 R0, RZ, RZ, 0x2000 ;  /* 0x00002000ff009424 */ /* 0x004fe200078e00ff */
[----:B------:R-:W-:Y:S01]  /*4fd0*/  UMOV UR6, 0x0 ;  /* 0x0000000000067882 */ /* 0x000fe20000000000 */
[----:B------:R-:W-:Y:S01]  /*4fe0*/  UMOV UR7, 0x10000000 ;  /* 0x1000000000077882 */ /* 0x000fe20000000000 */
[----:B------:R-:W-:Y:S01]  /*4ff0*/  @!UP0 UIADD3 UR32, UPT, UPT, UR21, 0x400, URZ ;  /* 0x0000040015208890 */ /* 0x000fe2000fffe0ff */
[----:B------:R-:W-:Y:S01]  /*5000*/  @!P1 IADD3 R8, P0, PT, R16, 0x580, RZ ;  /* 0x0000058010089810 */ /* 0x000fe20007f1e0ff */
[----:B------:R-:W-:Y:S04]  /*5010*/  VOTEU.ALL UP0, P1 ;  /* 0x0000000000ff7886 */ /* 0x000fe80000800000 */
[----:B------:R-:W-:Y:S02]  /*5020*/  @!P1 IMAD.X R6, RZ, RZ, R17, P0 ;  /* 0x000000ffff069224 */ /* 0x000fe400000e0611 */
[----:B------:R-:W-:Y:S02]  /*5030*/  IMAD.U32 R10, RZ, RZ, UR5 ;  /* 0x00000005ff0a7e24 */ /* 0x000fe4000f8e00ff */
[----:B------:R-:W-:Y:S03]  /*5040*/  IMAD.U32 R11, RZ, RZ, UR4 ;  /* 0x00000004ff0b7e24 */ /* 0x000fe6000f8e00ff */
[----:B------:R-:W-:Y:S02]  /*5050*/  @!P1 R2UR UR4, R10 ;  /* 0x000000000a0492ca */ /* 0x000fe400000e0000 */
[----:B------:R-:W-:Y:S11]  /*5060*/  @!P1 R2UR UR5, R11 ;  /* 0x000000000b0592ca */ /* 0x000ff600000e0000 */
[----:B------:R-:W-:Y:S02]  /*5070*/  @!UPT UIADD3 URZ, UPT, UPT, URZ, URZ, URZ ;  /* 0x000000fffffff290 */ /* 0x000fe4000fffe0ff */
[----:B------:R2:W-:Y:S01]  /*5080*/  @!UP0 UTMALDG.3D [UR32], [UR4], desc[UR6] ;  /* 0x00000620040085b4 */ /* 0x0005e20008011000 */
[----:B------:R2:W-:Y:S01]  /*5090*/  @!P1 SYNCS.ARRIVE.TRANS64.RED.A0TR RZ, [UR21+0x90], R0 ;  /* 0x00009000ffff99a7 */ /* 0x0005e20008300415 */
[----:B------:R-:W-:Y:S01]  /*50a0*/  SYNCS.ARRIVE.TRANS64.RED.A1T0 RZ, [UR40], RZ ;  /* 0x000000ffffff79a7 */ /* 0x000fe20008100428 */
[----:B------:R-:W3:Y:S02]  /*50b0*/  SYNCS.PHASECHK.TRANS64.TRYWAIT P2, [UR21+0xb8], R9 ;  /* 0x0000b809ff0075a7 */ /* 0x000ee40008041115 */
[----:B--23--:R-:W-:Y:S05]  /*50c0*/  @!P2 BRA `(.L_x_88) ;  /* 0x00000054003ca947 */ /* 0x00cfea0003800000 */
.L_x_186:
        /* <DEDUP_REMOVED lines=8> */
[----:B------:R-:W-:Y:S01]  /*5150*/  @!UP0 UIADD3 UR24, UPT, UPT, UR21, 0x2400, URZ ;  /* 0x0000240015188890 */ /* 0x000fe2000fffe0ff */
[----:B------:R-:W-:Y:S01]  /*5160*/  VOTEU.ALL UP0, P1 ;  /* 0x0000000000ff7886 */ /* 0x000fe20000800000 */
[----:B------:R-:W-:Y:S01]  /*5170*/  UMOV UR27, UR35 ;  /* 0x00000023001b7c82 */ /* 0x000fe20008000000 */
[----:B------:R-:W-:Y:S02]  /*5180*/  UMOV UR28, UR36 ;  /* 0x00000024001c7c82 */ /* 0x000fe40008000000 */
[----:B------:R-:W-:Y:S02]  /*5190*/  IMAD.U32 R10, RZ, RZ, UR5 ;  /* 0x00000005ff0a7e24 */ /* 0x000fe4000f8e00ff */
[----:B------:R-:W-:Y:S02]  /*51a0*/  IMAD.U32 R11, RZ, RZ, UR4 ;  /* 0x00000004ff0b7e24 */ /* 0x000fe4000f8e00ff */
[----:B------:R-:W-:Y:S01]  /*51b0*/  @!P1 IMAD.X R6, RZ, RZ, R17, P0 ;  /* 0x000000ffff069224 */ /* 0x000fe200000e0611 */
        /* <DEDUP_REMOVED lines=8> */
.L_x_188:
[----:B------:R-:W-:Y:S01]  /*5240*/  @!P1 R2UR UR5, R8 ;  /* 0x00000000080592ca */ /* 0x000fe200000e0000 */
[----:B------:R-:W-:Y:S01]  /*5250*/  VOTEU.ALL UP0, P1 ;  /* 0x0000000000ff7886 */ /* 0x000fe20000800000 */
[----:B------:R-:W-:Y:S01]  /*5260*/  @!P1 R2UR UR4, R6 ;  /* 0x00000000060492ca */ /* 0x000fe200000e0000 */
[----:B--2---:R-:W-:Y:S01]  /*5270*/  @!P1 IMAD.MOV.U32 R0, RZ, RZ, 0x2000 ;  /* 0x00002000ff009424 */ /* 0x004fe200078e00ff */
[----:B------:R-:W-:Y:S01]  /*5280*/  UMOV UR6, 0x0 ;  /* 0x0000000000067882 */ /* 0x000fe20000000000 */
[----:B------:R-:W-:Y:S01]  /*5290*/  UMOV UR7, 0x10000000 ;  /* 0x1000000000077882 */ /* 0x000fe20000000000 */
[----:B------:R-:W-:Y:S01]  /*52a0*/  @!UP0 UIADD3 UR18, UPT, UPT, UR34, 0x80, URZ ;  /* 0x0000008022128890 */ /* 0x000fe2000fffe0ff */
[----:B------:R-:W-:Y:S01]  /*52b0*/  VIADD R14, R14, 0x1 ;  /* 0x000000010e0e7836 */ /* 0x000fe20000000000 */
[----:B------:R-:W-:Y:S01]  /*52c0*/  @!UP0 UIADD3 UR16, UPT, UPT, UR21, 0x4400, URZ ;  /* 0x0000440015108890 */ /* 0x000fe2000fffe0ff */
[----:B------:R-:W-:Y:S01]  /*52d0*/  VOTEU.ALL UP0, P1 ;  /* 0x0000000000ff7886 */ /* 0x000fe20000800000 */
[----:B------:R-:W-:Y:S01]  /*52e0*/  UMOV UR19, UR35 ;  /* 0x0000002300137c82 */ /* 0x000fe20008000000 */
[----:B------:R-:W-:Y:S02]  /*52f0*/  UMOV UR20, UR36 ;  /* 0x0000002400147c82 */ /* 0x000fe40008000000 */
        /* <DEDUP_REMOVED lines=10> */
.L_x_190:
[----:B------:R-:W-:Y:S01]  /*53a0*/  @!P1 IADD3 R6, P0, PT, R16, 0x580, RZ ;  /* 0x0000058010069810 */ /* 0x000fe20007f1e0ff */
[----:B------:R-:W-:Y:S01]  /*53b0*/  VOTEU.ALL UP0, P1 ;  /* 0x0000000000ff7886 */ /* 0x000fe20000800000 */
[----:B------:R-:W-:Y:S01]  /*53c0*/  UMOV UR6, 0x0 ;  /* 0x0000000000067882 */ /* 0x000fe20000000000 */
[----:B------:R-:W-:Y:S01]  /*53d0*/  UMOV UR7, 0x10000000 ;  /* 0x1000000000077882 */ /* 0x000fe20000000000 */
[----:B------:R-:W-:Y:S01]  /*53e0*/  @!P1 R2UR UR5, R6 ;  /* 0x00000000060592ca */ /* 0x000fe200000e0000 */
[----:B--2---:R-:W-:Y:S01]  /*53f0*/  @!P1 IMAD.X R0, RZ, RZ, R17, P0 ;  /* 0x000000ffff009224 */ /* 0x004fe200000e0611 */
[----:B------:R-:W-:Y:S01]  /*5400*/  @!UP0 UIADD3 UR10, UPT, UPT, UR34, 0xc0, URZ ;  /* 0x000000c0220a8890 */ /* 0x000fe2000fffe0ff */
[----:B------:R-:W-:Y:S01]  /*5410*/  R2UR UR18, R87 ;  /* 0x00000000571272ca */ /* 0x000fe200000e0000 */
[----:B------:R-:W-:Y:S01]  /*5420*/  @!UP0 UIADD3 UR8, UPT, UPT, UR21, 0x6400, URZ ;  /* 0x0000640015088890 */ /* 0x000fe2000fffe0ff */
[----:B------:R-:W-:Y:S01]  /*5430*/  R2UR UR16, R88 ;  /* 0x00000000581072ca */ /* 0x000fe200000e0000 */
[----:B------:R-:W-:Y:S01]  /*5440*/  @!UP0 UIADD3 UR9, UPT, UPT, UR21, 0xa8, URZ ;  /* 0x000000a815098890 */ /* 0x000fe2000fffe0ff */
[----:B------:R-:W-:Y:S01]  /*5450*/  @!P1 R2UR UR4, R0 ;  /* 0x00000000000492ca */ /* 0x000fe200000e0000 */
[----:B------:R-:W-:Y:S01]  /*5460*/  VOTEU.ALL UP0, P1 ;  /* 0x0000000000ff7886 */ /* 0x000fe20000800000 */
[----:B------:R-:W-:Y:S01]  /*5470*/  UMOV UR11, UR35 ;  /* 0x00000023000b7c82 */ /* 0x000fe20008000000 */
[----:B------:R-:W-:Y:S01]  /*5480*/  UMOV UR12, UR36 ;  /* 0x00000024000c7c82 */ /* 0x000fe20008000000 */
[C---:B------:R-:W-:Y:S01]  /*5490*/  ISETP.NE.AND P0, PT, R14.reuse, 0x2, PT ;  /* 0x000000020e00780c */ /* 0x040fe20003f05270 */
[----:B------:R-:W-:Y:S01]  /*54a0*/  UPLOP3.LUT UP3, UPT, UPT, UPT, UPT, 0x80, 0x8 ;  /* 0x000000000008789c */ /* 0x000fe20003f6f070 */
[----:B------:R-:W-:Y:S01]  /*54b0*/  IMAD.U32 R8, RZ, RZ, UR5 ;  /* 0x00000005ff087e24 */ /* 0x000fe2000f8e00ff */
[----:B------:R-:W-:Y:S01]  /*54c0*/  LOP3.LUT R15, R15, 0x1, RZ, 0x3c, !PT ;  /* 0x000000010f0f7812 */ /* 0x000fe200078e3cff */
[----:B------:R-:W-:Y:S01]  /*54d0*/  UMOV UR36, UR29 ;  /* 0x0000001d00247c82 */ /* 0x000fe20008000000 */
[----:B------:R-:W-:Y:S01]  /*54e0*/  SEL R0, RZ, 0x1, P0 ;  /* 0x00000001ff007807 */ /* 0x000fe20000000000 */
[----:B------:R-:W-:Y:S01]  /*54f0*/  UIADD3 UR20, UPT, UPT, UR13, UR18, URZ ;  /* 0x000000120d147290 */ /* 0x000fe2000fffe0ff */
[----:B------:R-:W-:Y:S01]  /*5500*/  SEL R14, R14, RZ, P0 ;  /* 0x000000ff0e0e7207 */ /* 0x000fe20000000000 */
[----:B------:R-:W-:Y:S01]  /*5510*/  UIADD3 UR16, UPT, UPT, UR14, UR16, URZ ;  /* 0x000000100e107290 */ /* 0x000fe2000fffe0ff */
[----:B------:R-:W-:Y:S01]  /*5520*/  IMAD.U32 R9, RZ, RZ, UR4 ;  /* 0x00000004ff097e24 */ /* 0x000fe2000f8e00ff */
[----:B------:R-:W-:Y:S02]  /*5530*/  @!P1 R2UR UR4, R8 ;  /* 0x00000000080492ca */ /* 0x000fe400000e0000 */
[----:B------:R-:W-:Y:S02]  /*5540*/  LOP3.LUT R13, R13, R0, RZ, 0x3c, !PT ;  /* 0x000000000d0d7212 */ /* 0x000fe400078e3cff */
[----:B------:R-:W-:Y:S11]  /*5550*/  @!P1 R2UR UR5, R9 ;  /* 0x00000000090592ca */ /* 0x000ff600000e0000 */
[----:B------:R-:W-:Y:S02]  /*5560*/  @!UPT UIADD3 URZ, UPT, UPT, URZ, URZ, URZ ;  /* 0x000000fffffff290 */ /* 0x000fe4000fffe0ff */
[----:B------:R2:W-:Y:S01]  /*5570*/  @!UP0 UTMALDG.3D [UR8], [UR4], desc[UR6] ;  /* 0x00000608040085b4 */ /* 0x0005e20008011000 */
[----:B------:R2:W-:Y:S01]  /*5580*/  @!P1 SYNCS.ARRIVE.TRANS64.RED.A0TR RZ, [UR21+0xa8], R7 ;  /* 0x0000a807ffff99a7 */ /* 0x0005e20008300415 */
[----:B------:R-:W-:Y:S01]  /*5590*/  SYNCS.ARRIVE.TRANS64.RED.A1T0 RZ, [UR37], RZ ;  /* 0x000000ffffff79a7 */ /* 0x000fe20008100425 */
[----:B------:R-:W-:Y:S05]  /*55a0*/  BRA.U UP1, `(.L_x_91) ;  /* 0xfffffff101707547 */ /* 0x000fea000b83ffff */
[----:B------:R-:W-:-:S04]  /*55b0*/  SHF.L.U32 R3, R15, 0x1f, RZ ;  /* 0x0000001f0f037819 */ /* 0x000fc800000006ff */
[----:B------:R-:W3:Y:S02]  /*55c0*/  SYNCS.PHASECHK.TRANS64.TRYWAIT P0, [UR21+0xb0], R3 ;  /* 0x0000b003ff0075a7 */ /* 0x000ee40008001115 */
[----:B---3--:R-:W-:Y:S05]  /*55d0*/  @!P0 BRA `(.L_x_92) ;  /* 0x0000005000408947 */ /* 0x008fea0003800000 */
.L_x_192:
[----:B------:R-:W4:Y:S02]  /*55e0*/  SYNCS.PHASECHK.TRANS64.TRYWAIT P0, [UR21+0xb8], R3 ;  /* 0x0000b803ff0075a7 */ /* 0x000f240008001115 */
[----:B----4-:R-:W-:Y:S05]  /*55f0*/  @!P0 BRA `(.L_x_93) ;  /* 0x0000005000508947 */ /* 0x010fea0003800000 */
.L_x_194:
[----:B------:R-:W4:Y:S02]  /*5600*/  SYNCS.PHASECHK.TRANS64.TRYWAIT P0, [UR21+0xc0], R3 ;  /* 0x0000c003ff0075a7 */ /* 0x000f240008001115 */
[----:B----4-:R-:W-:Y:S05]  /*5610*/  @!P0 BRA `(.L_x_94) ;  /* 0x0000005000608947 */ /* 0x010fea0003800000 */
.L_x_196:
[----:B---3--:R-:W-:-:S07]  /*5620*/  MOV R0, UR21 ;  /* 0x0000001500007c02 */ /* 0x008fce0008000f00 */
.L_x_95:
[----:B---3--:R-:W-:-:S04]  /*5630*/  SHF.L.U32 R3, R15, 0x1f, RZ ;  /* 0x0000001f0f037819 */ /* 0x008fc800000006ff */
[----:B------:R3:W4:Y:S03]  /*5640*/  SYNCS.PHASECHK.TRANS64.TRYWAIT P0, [R0+URZ+0xc8], R3 ;  /* 0x0000c803000075a7 */ /* 0x00072600080011ff */
[----:B----4-:R-:W-:Y:S05]  /*5650*/  @!P0 NANOSLEEP.SYNCS 0x989680 ;  /* 0x009896800000895d */ /* 0x010fea0003900000 */
[----:B------:R-:W4:Y:S02]  /*5660*/  @!P0 SYNCS.PHASECHK.TRANS64 P0, [R0+URZ+0xc8], R3 ;  /* 0x0000c803000085a7 */ /* 0x000f2400080010ff */
[----:B-12-4-:R-:W-:Y:S05]  /*5670*/  @P0 EXIT ;  /* 0x000000000000094d */ /* 0x016fea0003800000 */
[----:B------:R-:W-:Y:S05]  /*5680*/  BRA `(.L_x_95) ;  /* 0xfffffffc00e87947 */ /* 0x000fea000383ffff */
.L_x_80:
[----:B------:R-:W-:-:S06]  /*5690*/  UISETP.GE.AND UP0, UPT, UR17, 0x4, UPT ;  /* 0x000000041100788c */ /* 0x000fcc000bf06270 */
[----:B------:R-:W-:-:S13]  /*56a0*/  PLOP3.LUT P0, PT, PT, PT, UP0, 0x80, 0x8 ;  /* 0x000000000008781c */ /* 0x000fda0003f0f008 */
[----:B------:R-:W-:Y:S05]  /*56b0*/  @!P0 EXIT ;  /* 0x000000000000894d */ /* 0x000fea0003800000 */
[----:B------:R-:W1:Y:S08]  /*56c0*/  S2UR UR4, SR_CgaCtaId ;  /* 0x00000000000479c3 */ /* 0x000e700000008800 */
[----:B------:R-:W-:Y:S01]  /*56d0*/  BAR.SYNC.DEFER_BLOCKING 0x6, 0xa0 ;  /* 0x0182800000007b1d */ /* 0x000fe20000010000 */
[C---:B------:R-:W-:Y:S01]  /*56e0*/  IMAD.SHL.U32 R7, R97.reuse, 0x40, RZ ;  /* 0x0000004061077824 */ /* 0x040fe200078e00ff */
[C---:B------:R-:W-:Y:S01]  /*56f0*/  R2P PR, R97.reuse, 0x6 ;  /* 0x0000000661007804 */ /* 0x040fe20000000000 */
[C---:B------:R-:W-:Y:S01]  /*5700*/  IMAD.SHL.U32 R4, R97.reuse, 0x8, RZ ;  /* 0x0000000861047824 */ /* 0x040fe200078e00ff */
[----:B------:R-:W-:Y:S01]  /*5710*/  CS2R R92, SRZ ;  /* 0x00000000005c7805 */ /* 0x000fe2000001ff00 */
[----:B------:R-:W-:Y:S01]  /*5720*/  IMAD.U32 R37, R97, 0x10000, RZ ;  /* 0x0001000061257824 */ /* 0x000fe200078e00ff */
[----:B------:R-:W-:-:S02]  /*5730*/  UMOV UR44, 0x400 ;  /* 0x00000400002c7882 */ /* 0x000fc40000000000 */
[----:B------:R-:W2:Y:S01]  /*5740*/  LDC.64 R80, c[0x0][0x888] ;  /* 0x00022200ff507b82 */ /* 0x000ea20000000a00 */
[----:B------:R-:W-:Y:S01]  /*5750*/  LOP3.LUT R5, R7, 0x1c0, RZ, 0xc0, !PT ;  /* 0x000001c007057812 */ /* 0x000fe200078ec0ff */
[----:B------:R-:W-:Y:S01]  /*5760*/  IMAD.SHL.U32 R84, R97, 0x20, RZ ;  /* 0x0000002061547824 */ /* 0x000fe200078e00ff */
[----:B------:R-:W-:Y:S01]  /*5770*/  LOP3.LUT R7, R7, 0x200, RZ, 0xc0, !PT ;  /* 0x0000020007077812 */ /* 0x000fe200078ec0ff */
[----:B------:R-:W-:Y:S01]  /*5780*/  IMAD.MOV.U32 R95, RZ, RZ, 0x20 ;  /* 0x00000020ff5f7424 */ /* 0x000fe200078e00ff */
[----:B------:R-:W-:Y:S01]  /*5790*/  LOP3.LUT R4, R5, 0x38, R4, 0xf8, !PT ;  /* 0x0000003805047812 */ /* 0x000fe200078ef804 */
[----:B------:R-:W-:Y:S01]  /*57a0*/  IMAD.MOV.U32 R94, RZ, RZ, 0x1 ;  /* 0x00000001ff5e7424 */ /* 0x000fe200078e00ff */
[----:B------:R-:W-:Y:S01]  /*57b0*/  SHF.R.U32.HI R5, RZ, 0x1, R97 ;  /* 0x00000001ff057819 */ /* 0x000fe20000011661 */
[----:B------:R-:W3:Y:S01]  /*57c0*/  LDC.64 R82, c[0x0][0x890] ;  /* 0x00022400ff527b82 */ /* 0x000ee20000000a00 */
[----:B------:R-:W-:Y:S01]  /*57d0*/  LOP3.LUT R37, R37, 0x600000, RZ, 0xc0, !PT ;  /* 0x0060000025257812 */ /* 0x000fe200078ec0ff */
[----:B------:R-:W-:Y:S01]  /*57e0*/  IMAD.MOV.U32 R36, RZ, RZ, RZ ;  /* 0x000000ffff247224 */ /* 0x000fe200078e00ff */
[----:B------:R-:W-:Y:S01]  /*57f0*/  LOP3.LUT R84, R7, 0xc00, R84, 0xf8, !PT ;  /* 0x00000c0007547812 */ /* 0x000fe200078ef854 */
[----:B------:R-:W-:Y:S01]  /*5800*/  IMAD.MOV.U32 R91, RZ, RZ, RZ ;  /* 0x000000ffff5b7224 */ /* 0x000fe200078e00ff */
[----:B------:R-:W-:Y:S01]  /*5810*/  LOP3.LUT R5, R4, 0x8, R5, 0x78, !PT ;  /* 0x0000000804057812 */ /* 0x000fe200078e7805 */
[----:B------:R-:W4:Y:S01]  /*5820*/  LDCU UR59, c[0x0][0x370] ;  /* 0x00006e00ff3b77ac */ /* 0x000f220008000800 */
[----:B------:R-:W-:Y:S01]  /*5830*/  SEL R96, R95, 0xffffffe0, !P2 ;  /* 0xffffffe05f607807 */ /* 0x000fe20005000000 */
[----:B------:R-:W2:Y:S01]  /*5840*/  LDC.64 R78, c[0x0][0x8b0] ;  /* 0x00022c00ff4e7b82 */ /* 0x000ea20000000a00 */
[----:B------:R-:W-:Y:S01]  /*5850*/  LOP3.LUT R84, R84, R5, RZ, 0xfc, !PT ;  /* 0x0000000554547212 */ /* 0x000fe200078efcff */
[----:B-1----:R-:W-:Y:S01]  /*5860*/  ULEA UR44, UR4, UR44, 0x18 ;  /* 0x0000002c042c7291 */ /* 0x002fe2000f8ec0ff */
[----:B------:R-:W-:Y:S01]  /*5870*/  LOP3.LUT R97, R97, 0x60, RZ, 0xc0, !PT ;  /* 0x0000006061617812 */ /* 0x000fe200078ec0ff */
[----:B------:R-:W1:Y:S01]  /*5880*/  LDCU.64 UR62, c[0x0][0x348] ;  /* 0x00006900ff3e77ac */ /* 0x000e620008000a00 */
[----:B------:R-:W-:-:S03]  /*5890*/  SEL R95, R95, 0xffffffe0, !P1 ;  /* 0xffffffe05f5f7807 */ /* 0x000fc60004800000 */
[----:B------:R-:W1:Y:S01]  /*58a0*/  LDC.64 R76, c[0x0][0x8a8] ;  /* 0x00022a00ff4c7b82 */ /* 0x000e620000000a00 */
[----:B------:R-:W-:Y:S02]  /*58b0*/  UIADD3 UR4, UPT, UPT, UR44, 0x400, URZ ;  /* 0x000004002c047890 */ /* 0x000fe4000fffe0ff */
[----:B------:R-:W4:Y:S01]  /*58c0*/  LDS R0, [UR44+0x190] ;  /* 0x0001902cff007984 */ /* 0x000f220008000800 */
[----:B------:R-:W1:Y:S03]  /*58d0*/  LDCU UR43, c[0x0][0xb0c] ;  /* 0x00016180ff2b77ac */ /* 0x000e660008000800 */
[----:B------:R-:W-:Y:S01]  /*58e0*/  IMAD.U32 R89, RZ, RZ, UR4 ;  /* 0x00000004ff597e24 */ /* 0x000fe2000f8e00ff */
[----:B------:R-:W1:Y:S01]  /*58f0*/  LDCU UR39, c[0x0][0xb30] ;  /* 0x00016600ff2777ac */ /* 0x000e620008000800 */
[----:B------:R-:W1:Y:S01]  /*5900*/  LDCU.64 UR56, c[0x0][0x888] ;  /* 0x00011100ff3877ac */ /* 0x000e620008000a00 */
[----:B------:R-:W1:Y:S01]  /*5910*/  LDCU.64 UR40, c[0x0][0xb28] ;  /* 0x00016500ff2877ac */ /* 0x000e620008000a00 */
[----:B------:R-:W1:Y:S01]  /*5920*/  LDCU.128 UR52, c[0x0][0xb10] ;  /* 0x00016200ff3477ac */ /* 0x000e620008000c00 */
[----:B------:R-:W1:Y:S01]  /*5930*/  LDCU UR58, c[0x0][0x374] ;  /* 0x00006e80ff3a77ac */ /* 0x000e620008000800 */
[----:B------:R-:W-:Y:S01]  /*5940*/  UMOV UR47, URZ ;  /* 0x000000ff002f7c82 */ /* 0x000fe20008000000 */
[----:B------:R-:W-:Y:S01]  /*5950*/  UMOV UR46, URZ ;  /* 0x000000ff002e7c82 */ /* 0x000fe20008000000 */
[----:B--234-:R-:W-:-:S07]  /*5960*/  IMAD.IADD R37, R0, 0x1, R37 ;  /* 0x0000000100257824 */ /* 0x01cfce00078e0225 */
.L_x_139:
[C---:B------:R-:W-:Y:S02]  /*5970*/  LEA R3, R91.reuse, UR44, 0x3 ;  /* 0x0000002c5b037c11 */ /* 0x040fe4000f8e18ff */
[----:B------:R-:W-:Y:S02]  /*5980*/  SHF.L.U32 R0, R92, 0x1f, RZ ;  /* 0x0000001f5c007819 */ /* 0x000fe400000006ff */
[----:B------:R-:W-:Y:S02]  /*5990*/  LEA R5, R91, UR44, 0x4 ;  /* 0x0000002c5b057c11 */ /* 0x000fe4000f8e20ff */
[----:B------:R-:W2:Y:S02]  /*59a0*/  SYNCS.PHASECHK.TRANS64.TRYWAIT P0, [R3+URZ+0xe0], R0 ;  /* 0x0000e000030075a7 */ /* 0x000ea400080011ff */
[----:B-12---:R-:W-:Y:S05]  /*59b0*/  @!P0 BRA `(.L_x_96) ;  /* 0x0000004c00908947 */ /* 0x006fea0003800000 */
.L_x_197:
[----:B------:R-:W3:Y:S01]  /*59c0*/  LDS.128 R4, [R5+0x170] ;  /* 0x0001700005047984 */ /* 0x000ee20000000c00 */
[----:B------:R-:W-:Y:S01]  /*59d0*/  UISETP.GE.AND UP0, UPT, UR42, 0x1, UPT ;  /* 0x000000012a00788c */ /* 0x000fe2000bf06270 */
[----:B------:R-:W-:Y:S01]  /*59e0*/  @!PT LDS RZ, [RZ] ;  /* 0x00000000fffff984 */ /* 0x000fe20000000800 */
[----:B------:R-:W-:Y:S01]  /*59f0*/  @!PT LDS RZ, [RZ] ;  /* 0x00000000fffff984 */ /* 0x000fe20000000800 */
[----:B------:R-:W-:Y:S01]  /*5a00*/  @!PT LDS RZ, [RZ] ;  /* 0x00000000fffff984 */ /* 0x000fe20000000800 */
[----:B------:R-:W-:Y:S01]  /*5a10*/  @!PT LDS RZ, [RZ] ;  /* 0x00000000fffff984 */ /* 0x000fe20000000800 */
[----:B------:R4:W-:Y:S06]  /*5a20*/  MEMBAR.ALL.CTA ;  /* 0x0000000000007992 */ /* 0x0009ec0000008000 */
[----:B----4-:R-:W4:Y:S01]  /*5a30*/  FENCE.VIEW.ASYNC.S ;  /* 0x00000000000073c6 */ /* 0x010f220000000000 */
[----:B---3--:R-:W-:Y:S11]  /*5a40*/  LOP3.LUT P0, RZ, R6, 0x1, RZ, 0xc0, !PT ;  /* 0x0000000106ff7812 */ /* 0x008ff6000780c0ff */
[----:B------:R-:W-:Y:S02]  /*5a50*/  @!UPT UIADD3 URZ, UPT, UPT, URZ, URZ, URZ ;  /* 0x000000fffffff290 */ /* 0x000fe4000fffe0ff */
[----:B----4-:R-:W-:Y:S01]  /*5a60*/  VOTEU.ANY UP1, P0 ;  /* 0x0000000000ff7886 */ /* 0x010fe20000020100 */
[----:B------:R-:W-:Y:S01]  /*5a70*/  PLOP3.LUT P0, PT, PT, PT, UP1, 0x80, 0x8 ;  /* 0x000000000008781c */ /* 0x000fe20003f0f018 */
[----:B------:R-:W-:Y:S11]  /*5a80*/  UP2UR UR61, UPR, URZ, 0x2 ;  /* 0x00000002ff3d7883 */ /* 0x000ff60008000000 */
[----:B------:R-:W-:Y:S01]  /*5a90*/  @!UPT UIADD3 URZ, UPT, UPT, URZ, URZ, URZ ;  /* 0x000000fffffff290 */ /* 0x000fe2000fffe0ff */
[----:B--2---:R-:W-:Y:S02]  /*5aa0*/  @P0 SHF.R.U32.HI R0, RZ, 0x10, R5 ;  /* 0x00000010ff000819 */ /* 0x004fe40000011605 */
        /* <DEDUP_REMOVED lines=12> */
[----:B------:R-:W3:Y:S01]  /*5b70*/  LDCU UR12, c[0x0][0xb20] ;  /* 0x00016400ff0c77ac */ /* 0x000ee20008000800 */
[----:B-1----:R-:W-:Y:S02]  /*5b80*/  UIMAD.WIDE.U32 UR4, UR58, UR55, URZ ;  /* 0x000000373a0472a5 */ /* 0x002fe4000f8e00ff */
[----:B------:R-:W-:Y:S02]  /*5b90*/  UIMAD.WIDE.U32 UR6, UR59, UR52, URZ ;  /* 0x000000343b0672a5 */ /* 0x000fe4000f8e00ff */
[----:B------:R-:W-:Y:S02]  /*5ba0*/  UISETP.NE.AND UP0, UPT, UR54, 0x1, UPT ;  /* 0x000000013600788c */ /* 0x000fe4000bf05270 */
[----:B------:R-:W-:Y:S02]  /*5bb0*/  UIMAD.WIDE.U32 UR8, UR37, UR55, URZ ;  /* 0x00000037250872a5 */ /* 0x000fe4000f8e00ff */
[----:B------:R-:W-:Y:S02]  /*5bc0*/  UIMAD.WIDE.U32 UR10, UR38, UR52, URZ ;  /* 0x00000034260a72a5 */ /* 0x000fe4000f8e00ff */
[----:B------:R-:W-:Y:S02]  /*5bd0*/  UISETP.NE.AND UP1, UPT, UR43, 0x1, UPT ;  /* 0x000000012b00788c */ /* 0x000fe4000bf25270 */
[----:B------:R-:W-:Y:S01]  /*5be0*/  UISETP.NE.AND UP2, UPT, UR42, 0x1, UPT ;  /* 0x000000012a00788c */ /* 0x000fe2000bf45270 */
[----:B------:R-:W-:Y:S02]  /*5bf0*/  UMOV UR4, UR5 ;  /* 0x0000000500047c82 */ /* 0x000fe40008000000 */
[----:B---3--:R-:W-:Y:S03]  /*5c00*/  USHF.R.U32.HI UR5, URZ, UR12, UR4 ;  /* 0x0000000cff057299 */ /* 0x008fe60008011604 */
[----:B------:R-:W-:Y:S02]  /*5c10*/  UMOV UR4, UR7 ;  /* 0x0000000700047c82 */ /* 0x000fe40008000000 */
[----:B------:R-:W-:Y:S02]  /*5c20*/  USHF.R.U32.HI UR7, URZ, UR53, UR4 ;  /* 0x00000035ff077299 */ /* 0x000fe40008011604 */
[----:B------:R-:W-:Y:S02]  /*5c30*/  USEL UR4, UR58, UR5, !UP0 ;  /* 0x000000053a047287 */ /* 0x000fe4000c000000 */
[----:B------:R-:W-:Y:S01]  /*5c40*/  USEL UR7, UR59, UR7, !UP1 ;  /* 0x000000073b077287 */ /* 0x000fe2000c800000 */
[----:B------:R-:W-:Y:S01]  /*5c50*/  UMOV UR5, UR9 ;  /* 0x0000000900057c82 */ /* 0x000fe20008000000 */
[----:B------:R-:W-:Y:S02]  /*5c60*/  UIMAD.WIDE.U32 UR8, UR4, UR40, URZ ;  /* 0x00000028040872a5 */ /* 0x000fe4000f8e00ff */
[----:B------:R-:W-:Y:S03]  /*5c70*/  USHF.R.U32.HI UR6, URZ, UR12, UR5 ;  /* 0x0000000cff067299 */ /* 0x000fe60008011605 */
[----:B------:R-:W-:Y:S01]  /*5c80*/  UMOV UR5, UR11 ;  /* 0x0000000b00057c82 */ /* 0x000fe20008000000 */
[----:B------:R-:W-:Y:S02]  /*5c90*/  UIMAD.WIDE.U32 UR10, UR7, UR40, URZ ;  /* 0x00000028070a72a5 */ /* 0x000fe4000f8e00ff */
[----:B------:R-:W-:Y:S02]  /*5ca0*/  USHF.R.U32.HI UR12, URZ, UR53, UR5 ;  /* 0x00000035ff0c7299 */ /* 0x000fe40008011605 */
[----:B------:R-:W-:Y:S01]  /*5cb0*/  USEL UR6, UR37, UR6, !UP0 ;  /* 0x0000000625067287 */ /* 0x000fe2000c000000 */
[----:B------:R-:W-:Y:S02]  /*5cc0*/  UMOV UR5, UR9 ;  /* 0x0000000900057c82 */ /* 0x000fe40008000000 */
[----:B------:R-:W-:Y:S01]  /*5cd0*/  UMOV UR10, UR11 ;  /* 0x0000000b000a7c82 */ /* 0x000fe20008000000 */
[----:B------:R-:W-:Y:S02]  /*5ce0*/  @UP2 USHF.R.U32.HI UR4, URZ, UR41, UR5 ;  /* 0x00000029ff042299 */ /* 0x000fe40008011605 */
[----:B------:R-:W-:Y:S02]  /*5cf0*/  @UP2 USHF.R.U32.HI UR7, URZ, UR41, UR10 ;  /* 0x00000029ff072299 */ /* 0x000fe4000801160a */
[----:B------:R-:W-:Y:S02]  /*5d00*/  UIMAD UR4, UR42, UR4, URZ ;  /* 0x000000042a0472a4 */ /* 0x000fe4000f8e02ff */
        /* <DEDUP_REMOVED lines=8> */
[----:B------:R-:W-:Y:S02]  /*5d90*/  USEL UR11, UR6, UR4, !UP2 ;  /* 0x00000004060b7287 */ /* 0x000fe4000d000000 */
[----:B------:R-:W-:Y:S02]  /*5da0*/  UIADD3 UR8, UPT, UPT, -UR5, URZ, URZ ;  /* 0x000000ff05087290 */ /* 0x000fe4000fffe1ff */
[----:B------:R-:W-:Y:S01]  /*5db0*/  UIADD3 UR10, UPT, UPT, -UR11, URZ, URZ ;  /* 0x000000ff0b0a7290 */ /* 0x000fe2000fffe1ff */
[----:B------:R-:W-:Y:S01]  /*5dc0*/  @!UP0 UMOV UR4, UR9 ;  /* 0x0000000900048c82 */ /* 0x000fe20008000000 */
[----:B------:R-:W-:Y:S02]  /*5dd0*/  UIADD3 UR9, UPT, UPT, -UR6, URZ, URZ ;  /* 0x000000ff06097290 */ /* 0x000fe4000fffe1ff */
[----:B------:R-:W-:Y:S02]  /*5de0*/  @!UP0 USHF.R.U32.HI UR4, URZ, UR41, UR4 ;  /* 0x00000029ff048299 */ /* 0x000fe40008011604 */
[----:B------:R-:W-:Y:S02]  /*5df0*/  UIMAD UR10, UR42, UR10, UR6 ;  /* 0x0000000a2a0a72a4 */ /* 0x000fe4000f8e0206 */
[----:B------:R-:W-:Y:S04]  /*5e00*/  @!UP0 USEL UR4, UR5, UR4, !UP2 ;  /* 0x0000000405048287 */ /* 0x000fe8000d000000 */
[----:B------:R-:W-:Y:S02]  /*5e10*/  @!UP0 UIMAD UR10, UR7, UR10, UR4 ;  /* 0x0000000a070a82a4 */ /* 0x000fe4000f8e0204 */
[----:B------:R-:W-:Y:S02]  /*5e20*/  @!UP0 UIADD3 UR11, UPT, UPT, UR11, -UR4, URZ ;  /* 0x800000040b0b8290 */ /* 0x000fe4000fffe0ff */
[----:B------:R-:W-:Y:S02]  /*5e30*/  UIMAD UR7, UR43, UR8, UR38 ;  /* 0x000000082b0772a4 */ /* 0x000fe4000f8e0226 */
[----:B------:R-:W-:Y:S02]  /*5e40*/  @!UP0 UIMAD UR6, UR11, UR42, UR5 ;  /* 0x0000002a0b0682a4 */ /* 0x000fe4000f8e0205 */
[----:B------:R-:W-:Y:S01]  /*5e50*/  UIMAD UR4, UR54, UR9, UR37 ;  /* 0x00000009360472a4 */ /* 0x000fe2000f8e0225 */
[----:B------:R-:W-:Y:S02]  /*5e60*/  @!UP0 UMOV UR5, UR10 ;  /* 0x0000000a00058c82 */ /* 0x000fe40008000000 */
[----:B------:R-:W-:Y:S02]  /*5e70*/  UIMAD UR38, UR5, UR43, UR7 ;  /* 0x0000002b052672a4 */ /* 0x000fe4000f8e0207 */
[----:B------:R-:W-:Y:S11]  /*5e80*/  UIMAD UR37, UR6, UR54, UR4 ;  /* 0x00000036062572a4 */ /* 0x000ff6000f8e0204 */
[----:B------:R-:W-:Y:S01]  /*5e90*/  @!UPT UIADD3 URZ, UPT, UPT, URZ, URZ, URZ ;  /* 0x000000fffffff290 */ /* 0x000fe2000fffe0ff */
.L_x_97:
[----:B-1----:R-:W-:Y:S01]  /*5ea0*/  UISETP.NE.AND UP0, UPT, UR39, 0x1, UPT ;  /* 0x000000012700788c */ /* 0x002fe2000bf05270 */
[----:B------:R-:W-:Y:S01]  /*5eb0*/  LOP3.LUT P0, RZ, R89, 0x3f0, RZ, 0xc0, !PT ;  /* 0x000003f059ff7812 */ /* 0x000fe2000780c0ff */
[----:B------:R-:W-:Y:S01]  /*5ec0*/  USHF.L.U32 UR50, UR16, 0x6, URZ ;  /* 0x0000000610327899 */ /* 0x000fe200080006ff */
[----:B------:R-:W-:Y:S01]  /*5ed0*/  BSSY.RECONVERGENT B6, `(.L_x_98) ;  /* 0x0000034000067945 */ /* 0x000fe20003800200 */
[----:B------:R-:W-:Y:S01]  /*5ee0*/  USHF.L.U32 UR49, UR20, 0x8, URZ ;  /* 0x0000000814317899 */ /* 0x000fe200080006ff */
[----:B------:R-:W-:Y:S06]  /*5ef0*/  IADD3 R91, PT, PT, R91, 0x1, RZ ;  /* 0x000000015b5b7810 */ /* 0x000fec0007ffe0ff */
[----:B------:R-:W1:Y:S01]  /*5f00*/  @!UP0 LDCU.128 UR12, c[0x0][0xb10] ;  /* 0x00016200ff0c87ac */ /* 0x000e620008000c00 */
[----:B------:R-:W3:Y:S01]  /*5f10*/  @!UP0 LDCU UR5, c[0x0][0xb0c] ;  /* 0x00016180ff0587ac */ /* 0x000ee20008000800 */
[----:B------:R-:W4:Y:S01]  /*5f20*/  @!UP0 LDCU UR10, c[0x0][0xb20] ;  /* 0x00016400ff0a87ac */ /* 0x000f220008000800 */
[----:B-1----:R-:W-:Y:S02]  /*5f30*/  UIMAD.WIDE.U32 UR8, UR38, UR12, URZ ;  /* 0x0000000c260872a5 */ /* 0x002fe4000f8e00ff */
[----:B------:R-:W-:Y:S02]  /*5f40*/  UIMAD.WIDE.U32 UR6, UR37, UR15, URZ ;  /* 0x0000000f250672a5 */ /* 0x000fe4000f8e00ff */
[----:B------:R-:W-:Y:S03]  /*5f50*/  @!UP0 UISETP.NE.AND UP1, UPT, UR14, 0x1, UPT ;  /* 0x000000010e00888c */ /* 0x000fe6000bf25270 */
[----:B------:R-:W-:Y:S01]  /*5f60*/  @!UP0 UMOV UR4, UR9 ;  /* 0x0000000900048c82 */ /* 0x000fe20008000000 */
[----:B---3--:R-:W-:Y:S02]  /*5f70*/  @!UP0 UISETP.NE.AND UP2, UPT, UR5, 0x1, UPT ;  /* 0x000000010500888c */ /* 0x008fe4000bf45270 */
[----:B------:R-:W-:Y:S01]  /*5f80*/  @!UP0 USHF.R.U32.HI UR4, URZ, UR13, UR4 ;  /* 0x0000000dff048299 */ /* 0x000fe20008011604 */
[----:B------:R-:W-:Y:S02]  /*5f90*/  @!UP0 UMOV UR6, UR7 ;  /* 0x0000000700068c82 */ /* 0x000fe40008000000 */
[----:B----4-:R-:W-:Y:S02]  /*5fa0*/  @!UP0 USHF.R.U32.HI UR6, URZ, UR10, UR6 ;  /* 0x0000000aff068299 */ /* 0x010fe40008011606 */
[----:B------:R-:W-:Y:S02]  /*5fb0*/  @!UP0 USEL UR7, UR38, UR4, !UP2 ;  /* 0x0000000426078287 */ /* 0x000fe4000d000000 */
[----:B------:R-:W-:Y:S04]  /*5fc0*/  @!UP0 USEL UR6, UR37, UR6, !UP1 ;  /* 0x0000000625068287 */ /* 0x000fe8000c800000 */
[----:B------:R-:W-:Y:S02]  /*5fd0*/  @!UP0 UIADD3 UR4, UPT, UPT, -UR7, UR6, URZ ;  /* 0x0000000607048290 */ /* 0x000fe4000fffe1ff */
[----:B------:R-:W-:Y:S02]  /*5fe0*/  @!UP0 UIADD3 UR6, UPT, UPT, UR7, -UR6, URZ ;  /* 0x8000000607068290 */ /* 0x000fe4000fffe0ff */
[----:B------:R-:W-:Y:S02]  /*5ff0*/  @!UP0 UIMAD UR38, UR4, UR5, UR38 ;  /* 0x00000005042682a4 */ /* 0x000fe4000f8e0226 */
[----:B------:R-:W-:Y:S01]  /*6000*/  @!UP0 UIMAD UR37, UR6, UR14, UR37 ;  /* 0x0000000e062582a4 */ /* 0x000fe2000f8e0225 */
[----:B------:R-:W-:Y:S11]  /*6010*/  @!P0 BRA `(.L_x_99) ;  /* 0x00000000007c8947 */ /* 0x000ff60003800000 */
[----:B------:R-:W1:Y:S01]  /*6020*/  LDCU.64 UR8, c[0x4][0x80] ;  /* 0x01001000ff0877ac */ /* 0x000e620008000a00 */
[----:B------:R-:W-:Y:S01]  /*6030*/  MOV R2, 0x0 ;  /* 0x0000000000027802 */ /* 0x000fe20000000f00 */
[----:B------:R-:W-:Y:S02]  /*6040*/  HFMA2 R12, -RZ, RZ, 0, 5.9604644775390625e-08 ;  /* 0x00000001ff0c7431 */ /* 0x000fe400000001ff */
[----:B------:R-:W-:Y:S01]  /*6050*/  IMAD.MOV.U32 R8, RZ, RZ, 0x70 ;  /* 0x00000070ff087424 */ /* 0x000fe200078e00ff */
[----:B------:R3:W4:Y:S01]  /*6060*/  LDC.64 R14, c[0x4][R2] ;  /* 0x01000000020e7b82 */ /* 0x0007220000000a00 */
[----:B------:R-:W2:Y:S01]  /*6070*/  LDCU.64 UR6, c[0x4][0x88] ;  /* 0x01001100ff0677ac */ /* 0x000ea20008000a00 */
[----:B------:R-:W-:Y:S01]  /*6080*/  IMAD.MOV.U32 R13, RZ, RZ, RZ ;  /* 0x000000ffff0d7224 */ /* 0x000fe200078e00ff */
[----:B------:R-:W2:Y:S01]  /*6090*/  LDCU.64 UR4, c[0x4][0x8] ;  /* 0x01000100ff0477ac */ /* 0x000ea20008000a00 */
[----:B-1----:R-:W-:Y:S01]  /*60a0*/  MOV R5, UR9 ;  /* 0x0000000900057c02 */ /* 0x002fe20008000f00 */
[----:B------:R-:W-:Y:S01]  /*60b0*/  IMAD.U32 R4, RZ, RZ, UR8 ;  /* 0x00000008ff047e24 */ /* 0x000fe2000f8e00ff */
[----:B--2---:R-:W-:Y:S01]  /*60c0*/  MOV R7, UR7 ;  /* 0x0000000700077c02 */ /* 0x004fe20008000f00 */
[----:B------:R-:W-:Y:S01]  /*60d0*/  IMAD.U32 R6, RZ, RZ, UR6 ;  /* 0x00000006ff067e24 */ /* 0x000fe2000f8e00ff */
[----:B------:R-:W-:Y:S01]  /*60e0*/  MOV R11, UR5 ;  /* 0x00000005000b7c02 */ /* 0x000fe20008000f00 */
[----:B------:R-:W-:Y:S02]  /*60f0*/  IMAD.U32 R10, RZ, RZ, UR4 ;  /* 0x00000004ff0a7e24 */ /* 0x000fe4000f8e00ff */
[----:B------:R-:W-:Y:S07]  /*6100*/  LEPC R20, `(.L_x_100) ;  /* 0x000000001014794e */ /* 0x000fee0000000000 */
[----:B---345:R-:W-:Y:S05]  /*6110*/  CALL.ABS.NOINC R14 ;  /* 0x000000000e007343 */ /* 0x038fea0003c00000 */
.L_x_100:
[----:B------:R-:W1:Y:S01]  /*6120*/  LDCU.64 UR8, c[0x4][0x80] ;  /* 0x01001000ff0877ac */ /* 0x000e620008000a00 */
[----:B------:R-:W2:Y:S01]  /*6130*/  LDC.64 R2, c[0x4][R2] ;  /* 0x0100000002027b82 */ /* 0x000ea20000000a00 */
[----:B------:R-:W-:Y:S02]  /*6140*/  HFMA2 R12, -RZ, RZ, 0, 5.9604644775390625e-08 ;  /* 0x00000001ff0c7431 */ /* 0x000fe400000001ff */
[----:B------:R-:W-:Y:S02]  /*6150*/  IMAD.MOV.U32 R8, RZ, RZ, 0x70 ;  /* 0x00000070ff087424 */ /* 0x000fe400078e00ff */
[----:B------:R-:W-:Y:S01]  /*6160*/  IMAD.MOV.U32 R13, RZ, RZ, RZ ;  /* 0x000000ffff0d7224 */ /* 0x000fe200078e00ff */
[----:B------:R-:W3:Y:S01]  /*6170*/  LDCU.64 UR6, c[0x4][0x88] ;  /* 0x01001100ff0677ac */ /* 0x000ee20008000a00 */
[----:B------:R-:W4:Y:S01]  /*6180*/  LDCU.64 UR4, c[0x4][0x8] ;  /* 0x01000100ff0477ac */ /* 0x000f220008000a00 */
[----:B-1----:R-:W-:Y:S02]  /*6190*/  MOV R4, UR8 ;  /* 0x0000000800047c02 */ /* 0x002fe40008000f00 */
[----:B------:R-:W-:Y:S02]  /*61a0*/  MOV R5, UR9 ;  /* 0x0000000900057c02 */ /* 0x000fe40008000f00 */
[----:B---3--:R-:W-:Y:S01]  /*61b0*/  MOV R7, UR7 ;  /* 0x0000000700077c02 */ /* 0x008fe20008000f00 */
[----:B------:R-:W-:Y:S01]  /*61c0*/  IMAD.U32 R6, RZ, RZ, UR6 ;  /* 0x00000006ff067e24 */ /* 0x000fe2000f8e00ff */
[----:B----4-:R-:W-:Y:S01]  /*61d0*/  MOV R11, UR5 ;  /* 0x00000005000b7c02 */ /* 0x010fe20008000f00 */
[----:B------:R-:W-:Y:S02]  /*61e0*/  IMAD.U32 R10, RZ, RZ, UR4 ;  /* 0x00000004ff0a7e24 */ /* 0x000fe4000f8e00ff */
[----:B------:R-:W-:Y:S07]  /*61f0*/  LEPC R20, `(.L_x_99) ;  /* 0x000000001014794e */ /* 0x000fee0000000000 */
[----:B--2---:R-:W-:Y:S05]  /*6200*/  CALL.ABS.NOINC R2 ;  /* 0x0000000002007343 */ /* 0x004fea0003c00000 */
.L_x_99:
[----:B------:R-:W-:Y:S05]  /*6210*/  BSYNC.RECONVERGENT B6 ;  /* 0x0000000000067941 */ /* 0x000fea0003800200 */
.L_x_98:
[----:B------:R-:W-:Y:S02]  /*6220*/  ISETP.NE.U32.AND P0, PT, RZ, UR56, PT ;  /* 0x00000038ff007c0c */ /* 0x000fe4000bf05070 */
[C---:B------:R-:W-:Y:S02]  /*6230*/  ISETP.NE.U32.AND P1, PT, R82.reuse, RZ, PT ;  /* 0x000000ff5200720c */ /* 0x040fe40003f25070 */
[----:B------:R-:W-:Y:S02]  /*6240*/  ISETP.NE.U32.AND P4, PT, R82, RZ, PT ;  /* 0x000000ff5200720c */ /* 0x000fe40003f85070 */
[----:B------:R-:W-:Y:S02]  /*6250*/  ISETP.NE.AND.EX P0, PT, RZ, UR57, PT, P0 ;  /* 0x00000039ff007c0c */ /* 0x000fe4000bf05300 */
[C---:B------:R-:W-:Y:S02]  /*6260*/  ISETP.NE.AND.EX P1, PT, R83.reuse, RZ, PT, P1 ;  /* 0x000000ff5300720c */ /* 0x040fe40003f25310 */
[----:B------:R-:W-:Y:S02]  /*6270*/  ISETP.NE.AND.EX P4, PT, R83, RZ, P0, P4 ;  /* 0x000000ff5300720c */ /* 0x000fe40000785340 */
[----:B------:R-:W-:Y:S02]  /*6280*/  ISETP.NE.U32.AND P5, PT, R78, RZ, PT ;  /* 0x000000ff4e00720c */ /* 0x000fe40003fa5070 */
[----:B------:R-:W-:Y:S02]  /*6290*/  ISETP.NE.U32.AND P3, PT, RZ, UR56, PT ;  /* 0x00000038ff007c0c */ /* 0x000fe4000bf65070 */
[----:B------:R-:W-:Y:S02]  /*62a0*/  PLOP3.LUT P2, PT, PT, PT, PT, 0x8, 0x80 ;  /* 0x000000000080781c */ /* 0x000fe40003f4e170 */
[----:B------:R-:W-:Y:S02]  /*62b0*/  ISETP.NE.AND.EX P5, PT, R79, RZ, PT, P5 ;  /* 0x000000ff4f00720c */ /* 0x000fe40003fa5350 */
[----:B------:R-:W-:Y:S03]  /*62c0*/  ISETP.NE.AND.EX P3, PT, RZ, UR57, PT, P3 ;  /* 0x00000039ff007c0c */ /* 0x000fe6000bf65330 */
[----:B------:R-:W-:Y:S01]  /*62d0*/  @!P4 PLOP3.LUT P2, PT, P1, PT, PT, 0x80, 0x8 ;  /* 0x000000000008c81c */ /* 0x000fe20000f4f070 */
[----:B------:R-:W-:Y:S01]  /*62e0*/  @!UPT UIADD3 URZ, UPT, UPT, URZ, URZ, URZ ;  /* 0x000000fffffff290 */ /* 0x000fe2000fffe0ff */
[----:B------:R-:W-:Y:S11]  /*62f0*/  @!P1 BRA `(.L_x_101) ;  /* 0x0000000000309947 */ /* 0x000ff60003800000 */
[----:B------:R-:W-:Y:S01]  /*6300*/  ISETP.NE.U32.AND P0, PT, R80, RZ, PT ;  /* 0x000000ff5000720c */ /* 0x000fe20003f05070 */
[----:B------:R-:W1:Y:S01]  /*6310*/  LDCU.64 UR4, c[0x0][0x358] ;  /* 0x00006b00ff0477ac */ /* 0x000e620008000a00 */
[----:B------:R-:W-:Y:S02]  /*6320*/  IMAD.MOV.U32 R85, RZ, RZ, 0x1 ;  /* 0x00000001ff557424 */ /* 0x000fe400078e00ff */
[----:B------:R-:W-:Y:S11]  /*6330*/  ISETP.NE.AND.EX P0, PT, R81, RZ, PT, P0 ;  /* 0x000000ff5100720c */ /* 0x000ff60003f05300 */
[----:B------:R-:W-:Y:S02]  /*6340*/  @!UPT UIADD3 URZ, UPT, UPT, URZ, URZ, URZ ;  /* 0x000000fffffff290 */ /* 0x000fe4000fffe0ff */
[----:B------:R-:W3:Y:S01]  /*6350*/  @P0 LDC.64 R2, c[0x0][0x888] ;  /* 0x00022200ff020b82 */ /* 0x000ee20000000a00 */
[----:B--2---:R-:W-:Y:S04]  /*6360*/  @P0 IMAD R0, R82, UR36, RZ ;  /* 0x0000002452000c24 */ /* 0x004fe8000f8e02ff */
[----:B---3--:R-:W-:Y:S04]  /*6370*/  @P0 IMAD.WIDE R2, R0, 0x4, R2 ;  /* 0x0000000400020825 */ /* 0x008fe800078e0202 */
[----:B------:R-:W-:Y:S01]  /*6380*/  HFMA2 R0, -RZ, RZ, 0, 5.9604644775390625e-08 ;  /* 0x00000001ff007431 */ /* 0x000fe200000001ff */
[----:B-1---5:R1:W5:Y:S04]  /*6390*/  @P0 LDG.E R41, desc[UR4][R2.64] ;  /* 0x0000000402290981 */ /* 0x022368000c1e1900 */
[----:B------:R-:W-:Y:S01]  /*63a0*/  @!P0 PRMT R85, R0, 0x7610, R85 ;  /* 0x0000761000558816 */ /* 0x000fe20000000055 */
[----:B-1----:R-:W3:Y:S06]  /*63b0*/  @!P0 LDC R41, c[0x0][0x880] ;  /* 0x00022000ff298b82 */ /* 0x002eec0000000800 */
.L_x_101:
[----:B------:R-:W-:Y:S05]  /*63c0*/  @!P5 BRA `(.L_x_102) ;  /* 0x000000000024d947 */ /* 0x000fea0003800000 */
[----:B------:R-:W-:Y:S01]  /*63d0*/  ISETP.NE.U32.AND P0, PT, R76, RZ, PT ;  /* 0x000000ff4c00720c */ /* 0x000fe20003f05070 */
[----:B------:R-:W1:Y:S03]  /*63e0*/  LDCU.64 UR4, c[0x0][0x358] ;  /* 0x00006b00ff0477ac */ /* 0x000e660008000a00 */
[----:B------:R-:W-:Y:S11]  /*63f0*/  ISETP.NE.AND.EX P0, PT, R77, RZ, PT, P0 ;  /* 0x000000ff4d00720c */ /* 0x000ff60003f05300 */
[----:B------:R-:W-:Y:S02]  /*6400*/  @!UPT UIADD3 URZ, UPT, UPT, URZ, URZ, URZ ;  /* 0x000000fffffff290 */ /* 0x000fe4000fffe0ff */
[----:B------:R-:W4:Y:S01]  /*6410*/  @P0 LDC.64 R2, c[0x0][0x8a8] ;  /* 0x00022a00ff020b82 */ /* 0x000f220000000a00 */
[----:B--2---:R-:W-:Y:S04]  /*6420*/  @P0 IMAD R0, R78, UR36, RZ ;  /* 0x000000244e000c24 */ /* 0x004fe8000f8e02ff */
[----:B----4-:R-:W-:Y:S05]  /*6430*/  @P0 IMAD.WIDE R2, R0, 0x4, R2 ;  /* 0x0000000400020825 */ /* 0x010fea00078e0202 */
[----:B-1---5:R1:W5:Y:S02]  /*6440*/  @P0 LDG.E R38, desc[UR4][R2.64] ;  /* 0x0000000402260981 */ /* 0x022364000c1e1900 */
[----:B-1----:R-:W4:Y:S02]  /*6450*/  @!P0 LDC R38, c[0x0][0x8a0] ;  /* 0x00022800ff268b82 */ /* 0x002f240000000800 */
.L_x_102:
[----:B---3-5:R-:W-:Y:S01]  /*6460*/  FSETP.NEU.AND P0, PT, R41, RZ, PT ;  /* 0x000000ff2900720b */ /* 0x028fe20003f0d000 */
[----:B------:R-:W-:Y:S01]  /*6470*/  IMAD.SHL.U32 R47, R84, 0x2, RZ ;  /* 0x00000002542f7824 */ /* 0x000fe200078e00ff */
[----:B------:R-:W-:Y:S01]  /*6480*/  SEL R4, RZ, 0xffffffff, P3 ;  /* 0xffffffffff047807 */ /* 0x000fe20001800000 */
[----:B------:R-:W-:Y:S01]  /*6490*/  BSSY B1, `(.L_x_103) ;  /* 0x0000043000017945 */ /* 0x000fe20003800000 */
[----:B------:R-:W-:Y:S01]  /*64a0*/  @!P4 LOP3.LUT P3, RZ, R85, 0xff, RZ, 0xc0, !PT ;  /* 0x000000ff55ffc812 */ /* 0x000fe2000786c0ff */
[----:B------:R-:W-:Y:S01]  /*64b0*/  VIADD R100, R47, UR44 ;  /* 0x0000002c2f647c36 */ /* 0x000fe20008000000 */
[----:B------:R-:W-:Y:S01]  /*64c0*/  @!P4 SEL R3, RZ, 0xffffffff, P0 ;  /* 0xffffffffff03c807 */ /* 0x000fe20000000000 */
[----:B------:R-:W-:Y:S01]  /*64d0*/  IMAD.MOV.U32 R60, RZ, RZ, 0x1 ;  /* 0x00000001ff3c7424 */ /* 0x000fe200078e00ff */
[----:B------:R-:W-:Y:S01]  /*64e0*/  LOP3.LUT R94, R94, 0x1, RZ, 0x3c, !PT ;  /* 0x000000015e5e7812 */ /* 0x000fe200078e3cff */
[----:B------:R-:W-:Y:S01]  /*64f0*/  IMAD.MOV.U32 R46, RZ, RZ, RZ ;  /* 0x000000ffff2e7224 */ /* 0x000fe200078e00ff */
[----:B------:R-:W-:Y:S02]  /*6500*/  @P2 SEL R3, R4, R3, !P3 ;  /* 0x0000000304032207 */ /* 0x000fe40005800000 */
[----:B------:R-:W-:Y:S02]  /*6510*/  CS2R R74, SRZ ;  /* 0x00000000004a7805 */ /* 0x000fe4000001ff00 */
[C---:B------:R-:W-:Y:S02]  /*6520*/  LEA R101, R36.reuse, UR44, 0x3 ;  /* 0x0000002c24657c11 */ /* 0x040fe4000f8e18ff */
[----:B------:R-:W-:Y:S02]  /*6530*/  CS2R R72, SRZ ;  /* 0x0000000000487805 */ /* 0x000fe4000001ff00 */
[----:B------:R-:W-:Y:S02]  /*6540*/  @!P4 LOP3.LUT R3, R3, 0x1, RZ, 0xc0, !PT ;  /* 0x000000010303c812 */ /* 0x000fe400078ec0ff */
[----:B------:R-:W-:Y:S02]  /*6550*/  CS2R R66, SRZ ;  /* 0x0000000000427805 */ /* 0x000fe4000001ff00 */
[----:B------:R-:W-:Y:S02]  /*6560*/  SHF.L.U32 R2, R93, 0x1f, RZ ;  /* 0x0000001f5d027819 */ /* 0x000fe400000006ff */
[----:B------:R-:W-:Y:S02]  /*6570*/  CS2R R64, SRZ ;  /* 0x0000000000407805 */ /* 0x000fe4000001ff00 */
[----:B------:R-:W-:Y:S02]  /*6580*/  ISETP.NE.U32.OR P6, PT, R3, 0x1, P4 ;  /* 0x000000010300780c */ /* 0x000fe400027c5470 */
[----:B------:R-:W-:Y:S02]  /*6590*/  CS2R R58, SRZ ;  /* 0x00000000003a7805 */ /* 0x000fe4000001ff00 */
[----:B------:R-:W-:Y:S02]  /*65a0*/  LEA.HI R39, R36, R36, RZ, 0x1 ;  /* 0x0000002424277211 */ /* 0x000fe400078f08ff */
[----:B------:R-:W-:Y:S02]  /*65b0*/  CS2R R56, SRZ ;  /* 0x0000000000387805 */ /* 0x000fe4000001ff00 */
[----:B------:R-:W-:Y:S02]  /*65c0*/  LOP3.LUT P4, R90, R85, 0xff, RZ, 0xc0, !PT ;  /* 0x000000ff555a7812 */ /* 0x000fe4000788c0ff */
[----:B------:R-:W-:Y:S02]  /*65d0*/  CS2R R50, SRZ ;  /* 0x0000000000327805 */ /* 0x000fe4000001ff00 */
[----:B------:R-:W-:Y:S01]  /*65e0*/  SEL R3, RZ, 0xffffffff, P0 ;  /* 0xffffffffff037807 */ /* 0x000fe20000000000 */
[C---:B--2---:R-:W-:Y:S01]  /*65f0*/  IMAD.SHL.U32 R0, R39.reuse, 0x80, RZ ;  /* 0x0000008027007824 */ /* 0x044fe200078e00ff */
[----:B------:R-:W-:Y:S02]  /*6600*/  LOP3.LUT R39, R39, 0xffe, RZ, 0xc0, !PT ;  /* 0x00000ffe27277812 */ /* 0x000fe400078ec0ff */
[----:B------:R-:W-:Y:S02]  /*6610*/  CS2R R48, SRZ ;  /* 0x0000000000307805 */ /* 0x000fe4000001ff00 */
[----:B------:R-:W-:Y:S01]  /*6620*/  @P1 SEL R3, R4, R3, !P4 ;  /* 0x0000000304031207 */ /* 0x000fe20006000000 */
[----:B------:R-:W-:Y:S01]  /*6630*/  VIADD R63, R100, 0x400 ;  /* 0x00000400643f7836 */ /* 0x000fe20000000000 */
[----:B------:R-:W-:Y:S01]  /*6640*/  LOP3.LUT R0, R0, 0xffffff00, RZ, 0xc0, !PT ;  /* 0xffffff0000007812 */ /* 0x000fe200078ec0ff */
[----:B------:R-:W-:Y:S01]  /*6650*/  IMAD.IADD R39, R36, 0x1, -R39 ;  /* 0x0000000124277824 */ /* 0x000fe200078e0a27 */
[----:B------:R-:W-:Y:S01]  /*6660*/  @P6 SHF.L.U32 R5, R94, 0x1f, RZ ;  /* 0x0000001f5e056819 */ /* 0x000fe200000006ff */
[----:B------:R-:W-:Y:S01]  /*6670*/  IMAD.IADD R99, R95, 0x1, R100 ;  /* 0x000000015f637824 */ /* 0x000fe200078e0264 */
[----:B------:R-:W-:Y:S01]  /*6680*/  LOP3.LUT R3, R3, 0x1, RZ, 0xc0, !PT ;  /* 0x0000000103037812 */ /* 0x000fe200078ec0ff */
[----:B------:R-:W-:Y:S01]  /*6690*/  IMAD.IADD R0, R37, 0x1, R0 ;  /* 0x0000000125007824 */ /* 0x000fe200078e0200 */
[----:B------:R-:W1:Y:S01]  /*66a0*/  @P6 SYNCS.PHASECHK.TRANS64.TRYWAIT P3, [UR44+0x90], R5 ;  /* 0x00009005ff0065a7 */ /* 0x000e62000806112c */
[----:B------:R-:W-:Y:S02]  /*66b0*/  P2R R98, PR, RZ, 0x40 ;  /* 0x00000040ff627803 */ /* 0x000fe40000000000 */
[----:B------:R-:W-:Y:S01]  /*66c0*/  ISETP.NE.U32.AND P5, PT, R3, 0x1, PT ;  /* 0x000000010300780c */ /* 0x000fe20003fa5070 */
[----:B------:R-:W-:Y:S03]  /*66d0*/  IMAD R39, R39, 0x100000, R0 ;  /* 0x0010000027277824 */ /* 0x000fe600078e0200 */
[----:B------:R-:W-:Y:S01]  /*66e0*/  P2R R61, PR, RZ, 0x20 ;  /* 0x00000020ff3d7803 */ /* 0x000fe20000000000 */
[----:B------:R2:W3:Y:S01]  /*66f0*/  SYNCS.PHASECHK.TRANS64.TRYWAIT P2, [R101+URZ+0x100], R2 ;  /* 0x00010002650075a7 */ /* 0x0004e200080411ff */
[----:B-1----:R-:W-:Y:S01]  /*6700*/  @P6 SEL R60, RZ, 0x1, !P3 ;  /* 0x00000001ff3c6807 */ /* 0x002fe20005800000 */
[----:B--2---:R-:W-:Y:S06]  /*6710*/  @!P6 BRA `(.L_x_104) ;  /* 0x000000000068e947 */ /* 0x004fec0003800000 */
[----:B------:R-:W-:Y:S01]  /*6720*/  @P5 IMAD R0, R96, 0x2, R63 ;  /* 0x0000000260005824 */ /* 0x000fe200078e023f */
[----:B------:R-:W-:Y:S01]  /*6730*/  ISETP.NE.AND P0, PT, R60, RZ, PT ;  /* 0x000000ff3c00720c */ /* 0x000fe20003f05270 */
[----:B------:R-:W-:Y:S01]  /*6740*/  @P5 IMAD R4, R96, 0x2, R100 ;  /* 0x0000000260045824 */ /* 0x000fe200078e0264 */
[----:B------:R-:W-:Y:S01]  /*6750*/  BSSY B0, `(.L_x_105) ;  /* 0x000000e000007945 */ /* 0x000fe20003800000 */
[----:B------:R-:W-:Y:S01]  /*6760*/  IMAD.MOV.U32 R74, RZ, RZ, RZ ;  /* 0x000000ffff4a7224 */ /* 0x000fe200078e00ff */
[----:B------:R-:W-:Y:S01]  /*6770*/  CS2R R66, SRZ ;  /* 0x0000000000427805 */ /* 0x000fe2000001ff00 */
[----:B------:R-:W-:Y:S01]  /*6780*/  @P5 IMAD.IADD R5, R95, 0x1, R0 ;  /* 0x000000015f055824 */ /* 0x000fe200078e0200 */
[----:B------:R-:W-:Y:S02]  /*6790*/  CS2R R64, SRZ ;  /* 0x0000000000407805 */ /* 0x000fe4000001ff00 */
[----:B------:R-:W-:Y:S02]  /*67a0*/  CS2R R72, SRZ ;  /* 0x0000000000487805 */ /* 0x000fe4000001ff00 */
[----:B------:R-:W-:Y:S02]  /*67b0*/  CS2R R50, SRZ ;  /* 0x0000000000327805 */ /* 0x000fe4000001ff00 */
[----:B------:R-:W-:Y:S02]  /*67c0*/  CS2R R48, SRZ ;  /* 0x0000000000307805 */ /* 0x000fe4000001ff00 */
[----:B------:R-:W-:Y:S02]  /*67d0*/  CS2R R58, SRZ ;  /* 0x00000000003a7805 */ /* 0x000fe4000001ff00 */
[----:B------:R-:W-:Y:S01]  /*67e0*/  CS2R R56, SRZ ;  /* 0x0000000000387805 */ /* 0x000fe2000001ff00 */
[----:B------:R-:W-:Y:S06]  /*67f0*/  @P0 BRA `(.L_x_106) ;  /* 0x00000000000c0947 */ /* 0x000fec0003800000 */
[----:B------:R-:W-:Y:S04]  /*6800*/  SHF.L.U32 R3, R94, 0x1f, RZ ;  /* 0x0000001f5e037819 */ /* 0x000fe800000006ff */
[----:B------:R-:W1:Y:S02]  /*6810*/  SYNCS.PHASECHK.TRANS64.TRYWAIT P0, [UR44+0x90], R3 ;  /* 0x00009003ff0075a7 */ /* 0x000e64000800112c */
[----:B-1----:R-:W-:Y:S05]  /*6820*/  @!P0 BRA `(.L_x_107) ;  /* 0x0000004000088947 */ /* 0x002fea0003800000 */
.L_x_106:
[----:B------:R-:W-:Y:S05]  /*6830*/  BSYNC B0 ;  /* 0x0000000000007941 */ /* 0x000fea0003800000 */
.L_x_105:
[----:B------:R-:W-:Y:S01]  /*6840*/  ISETP.NE.AND P0, PT, R61, RZ, PT ;  /* 0x000000ff3d00720c */ /* 0x000fe20003f05270 */
[----:B------:R-:W-:Y:S11]  /*6850*/  HFMA2 R46, -RZ, RZ, 0, 5.9604644775390625e-08 ;  /* 0x00000001ff2e7431 */ /* 0x000ff600000001ff */
[----:B------:R-:W-:Y:S01]  /*6860*/  @!UPT UIADD3 URZ, UPT, UPT, URZ, URZ, URZ ;  /* 0x000000fffffff290 */ /* 0x000fe2000fffe0ff */
[----:B------:R-:W-:Y:S05]  /*6870*/  @P0 WARPSYNC.ALL ;  /* 0x0000000000000948 */ /* 0x000fea0003800000 */
[----:B------:R2:W1:Y:S04]  /*6880*/  @P0 LDSM.16.M88.4 R64, [R4+0x400] ;  /* 0x000400000440083b */ /* 0x0004680000000200 */
[----:B------:R2:W1:Y:S04]  /*6890*/  @P0 LDSM.16.M88.4 R72, [R5] ;  /* 0x000000000548083b */ /* 0x0004680000000200 */
[----:B------:R2:W1:Y:S04]  /*68a0*/  @P0 LDSM.16.M88.4 R48, [R47+UR44+0x400] ;  /* 0x0004002c2f30083b */ /* 0x0004680008000200 */
[----:B------:R2:W1:Y:S02]  /*68b0*/  @P0 LDSM.16.M88.4 R56, [R99+0x400] ;  /* 0x000400006338083b */ /* 0x0004640000000200 */
.L_x_104:
[----:B------:R-:W-:Y:S05]  /*68c0*/  BSYNC B1 ;  /* 0x0000000000017941 */ /* 0x000fea0003800000 */
.L_x_103:
[----:B-1----:R-:W-:Y:S04]  /*68d0*/  SHF.R.U32.HI R3, RZ, 0x15, R39 ;  /* 0x00000015ff037819 */ /* 0x002fe80000011627 */
[----:B------:R-:W-:Y:S01]  /*68e0*/  LOP3.LUT P0, RZ, R3, 0x3, R86, 0x48, !PT ;  /* 0x0000000303ff7812 */ /* 0x000fe20007804856 */
[----:B------:R-:W-:Y:S01]  /*68f0*/  @!UPT UIADD3 URZ, UPT, UPT, URZ, URZ, URZ ;  /* 0x000000fffffff290 */ /* 0x000fe2000fffe0ff */
[----:B---3--:R-:W-:Y:S11]  /*6900*/  @P2 BRA `(.L_x_108) ;  /* 0x0000000000082947 */ /* 0x008ff60003800000 */
[----:B------:R-:W1:Y:S02]  /*6910*/  SYNCS.PHASECHK.TRANS64.TRYWAIT P1, [R101+URZ+0x100], R2 ;  /* 0x00010002650075a7 */ /* 0x000e6400080211ff */
[----:B-1----:R-:W-:Y:S05]  /*6920*/  @!P1 BRA `(.L_x_109) ;  /* 0x0000003c00e09947 */ /* 0x002fea0003800000 */
.L_x_108:
[----:B------:R-:W-:Y:S05]  /*6930*/  @!P0 BRA `(.L_x_110) ;  /* 0x0000000000408947 */ /* 0x000fea0003800000 */
[----:B------:R-:W2:Y:S01]  /*6940*/  LDCU.64 UR8, c[0x4][0x70] ;  /* 0x01000e00ff0877ac */ /* 0x000ea20008000a00 */
[----:B------:R-:W-:Y:S01]  /*6950*/  MOV R3, 0x0 ;  /* 0x0000000000037802 */ /* 0x000fe20000000f00 */
[----:B------:R-:W-:Y:S02]  /*6960*/  HFMA2 R12, -RZ, RZ, 0, 5.9604644775390625e-08 ;  /* 0x00000001ff0c7431 */ /* 0x000fe400000001ff */
[----:B------:R-:W-:Y:S02]  /*6970*/  IMAD.MOV.U32 R8, RZ, RZ, 0x192 ;  /* 0x00000192ff087424 */ /* 0x000fe400078e00ff */
[----:B------:R-:W-:Y:S01]  /*6980*/  IMAD.MOV.U32 R13, RZ, RZ, RZ ;  /* 0x000000ffff0d7224 */ /* 0x000fe200078e00ff */
[----:B------:R-:W3:Y:S01]  /*6990*/  LDCU.64 UR6, c[0x4][0x78] ;  /* 0x01000f00ff0677ac */ /* 0x000ee20008000a00 */
[----:B-1----:R-:W1:Y:S01]  /*69a0*/  LDC.64 R2, c[0x4][R3] ;  /* 0x0100000003027b82 */ /* 0x002e620000000a00 */
[----:B------:R-:W5:Y:S01]  /*69b0*/  LDCU.64 UR4, c[0x4][0x10] ;  /* 0x01000200ff0477ac */ /* 0x000f620008000a00 */
[----:B--2---:R-:W-:Y:S01]  /*69c0*/  MOV R5, UR9 ;  /* 0x0000000900057c02 */ /* 0x004fe20008000f00 */
[----:B------:R-:W-:Y:S01]  /*69d0*/  IMAD.U32 R4, RZ, RZ, UR8 ;  /* 0x00000008ff047e24 */ /* 0x000fe2000f8e00ff */
[----:B---3--:R-:W-:Y:S01]  /*69e0*/  MOV R7, UR7 ;  /* 0x0000000700077c02 */ /* 0x008fe20008000f00 */
[----:B------:R-:W-:Y:S01]  /*69f0*/  IMAD.U32 R6, RZ, RZ, UR6 ;  /* 0x00000006ff067e24 */ /* 0x000fe2000f8e00ff */
[----:B-----5:R-:W-:Y:S01]  /*6a00*/  MOV R11, UR5 ;  /* 0x00000005000b7c02 */ /* 0x020fe20008000f00 */
[----:B------:R-:W-:Y:S02]  /*6a10*/  IMAD.U32 R10, RZ, RZ, UR4 ;  /* 0x00000004ff0a7e24 */ /* 0x000fe4000f8e00ff */
[----:B------:R-:W-:Y:S07]  /*6a20*/  LEPC R20, `(.L_x_110) ;  /* 0x000000001014794e */ /* 0x000fee0000000000 */
[----:B-1--4-:R-:W-:Y:S05]  /*6a30*/  CALL.ABS.NOINC R2 ;  /* 0x0000000002007343 */ /* 0x012fea0003c00000 */
.L_x_110:
[C---:B------:R-:W-:Y:S01]  /*6a40*/  SHF.L.U32 R40, R48.reuse, 0x10, RZ ;  /* 0x0000001030287819 */ /* 0x040fe200000006ff */
[----:B------:R-:W-:Y:S05]  /*6a50*/  WARPSYNC.ALL ;  /* 0x0000000000007948 */ /* 0x000fea0003800000 */
[----:B------:R-:W-:Y:S01]  /*6a60*/  R2UR UR4, R39 ;  /* 0x00000000270472ca */ /* 0x000fe200000e0000 */
[----:B------:R-:W-:Y:S01]  /*6a70*/  BSSY.RECONVERGENT B0, `(.L_x_111) ;  /* 0x000008b000007945 */ /* 0x000fe20003800200 */
[----:B------:R-:W-:Y:S02]  /*6a80*/  LOP3.LUT R43, R48, 0xffff0000, RZ, 0xc0, !PT ;  /* 0xffff0000302b7812 */ /* 0x000fe400078ec0ff */
[----:B------:R-:W-:Y:S02]  /*6a90*/  SHF.L.U32 R42, R49, 0x10, RZ ;  /* 0x00000010312a7819 */ /* 0x000fe400000006ff */
[----:B------:R-:W-:Y:S02]  /*6aa0*/  SHF.L.U32 R45, R51, 0x10, RZ ;  /* 0x00000010332d7819 */ /* 0x000fe400000006ff */
[----:B------:R-:W-:Y:S02]  /*6ab0*/  SHF.L.U32 R62, R96, 0x1, RZ ;  /* 0x00000001603e7819 */ /* 0x000fe400000006ff */
[----:B------:R-:W-:Y:S02]  /*6ac0*/  ISETP.NE.AND P0, PT, R97, RZ, PT ;  /* 0x000000ff6100720c */ /* 0x000fe40003f05270 */
[----:B------:R-:W-:Y:S01]  /*6ad0*/  IADD3 R102, PT, PT, R63, R62, RZ ;  /* 0x0000003e3f667210 */ /* 0x000fe20007ffe0ff */
[----:B--2---:R-:W4:Y:S03]  /*6ae0*/  LDTM.16dp256bit.x8 R4, tmem[UR4] ;  /* 0x00000004000479ee */ /* 0x004f2600081a0000 */
[----:B------:R-:W-:Y:S01]  /*6af0*/  IADD3 R103, PT, PT, R95, R102, RZ ;  /* 0x000000665f677210 */ /* 0x000fe20007ffe0ff */
[C---:B----4-:R-:W-:Y:S01]  /*6b00*/  FMUL R0, R38.reuse, R4 ;  /* 0x0000000426007220 */ /* 0x050fe20000400000 */
[C---:B-1----:R-:W-:Y:S01]  /*6b10*/  FMUL R2, R38.reuse, R5 ;  /* 0x0000000526027220 */ /* 0x042fe20000400000 */
[C---:B------:R-:W-:Y:S01]  /*6b20*/  FMUL R3, R38.reuse, R6 ;  /* 0x0000000626037220 */ /* 0x040fe20000400000 */
[----:B------:R-:W-:Y:S01]  /*6b30*/  FMUL R7, R38, R7 ;  /* 0x0000000726077220 */ /* 0x000fe20000400000 */
[----:B------:R-:W-:Y:S01]  /*6b40*/  FFMA R0, R41, R40, R0 ;  /* 0x0000002829007223 */ /* 0x000fe20000000000 */
[----:B------:R-:W-:Y:S01]  /*6b50*/  LOP3.LUT R40, R49, 0xffff0000, RZ, 0xc0, !PT ;  /* 0xffff000031287812 */ /* 0x000fe200078ec0ff */
[C---:B------:R-:W-:Y:S01]  /*6b60*/  FFMA R2, R41.reuse, R43, R2 ;  /* 0x0000002b29027223 */ /* 0x040fe20000000002 */
[C---:B------:R-:W-:Y:S01]  /*6b70*/  SHF.L.U32 R43, R50.reuse, 0x10, RZ ;  /* 0x00000010322b7819 */ /* 0x040fe200000006ff */
[C---:B------:R-:W-:Y:S01]  /*6b80*/  FFMA R3, R41.reuse, R42, R3 ;  /* 0x0000002a29037223 */ /* 0x040fe20000000003 */
[----:B------:R-:W-:Y:S01]  /*6b90*/  LOP3.LUT R42, R50, 0xffff0000, RZ, 0xc0, !PT ;  /* 0xffff0000322a7812 */ /* 0x000fe200078ec0ff */
[----:B------:R-:W-:Y:S01]  /*6ba0*/  FMUL R4, R38, R8 ;  /* 0x0000000826047220 */ /* 0x000fe20000400000 */
[----:B------:R-:W-:Y:S01]  /*6bb0*/  F2FP.BF16.F32.PACK_AB R52, R2, R0 ;  /* 0x000000000234723e */ /* 0x000fe200000010ff */
[----:B------:R-:W-:Y:S01]  /*6bc0*/  FFMA R7, R41, R40, R7 ;  /* 0x0000002829077223 */ /* 0x000fe20000000007 */
[----:B------:R-:W-:Y:S01]  /*6bd0*/  LOP3.LUT R40, R51, 0xffff0000, RZ, 0xc0, !PT ;  /* 0xffff000033287812 */ /* 0x000fe200078ec0ff */
[C---:B------:R-:W-:Y:S01]  /*6be0*/  FMUL R5, R38.reuse, R9 ;  /* 0x0000000926057220 */ /* 0x040fe20000400000 */
[C---:B------:R-:W-:Y:S01]  /*6bf0*/  FMUL R6, R38.reuse, R10 ;  /* 0x0000000a26067220 */ /* 0x040fe20000400000 */
[----:B------:R-:W-:Y:S01]  /*6c00*/  FMUL R11, R38, R11 ;  /* 0x0000000b260b7220 */ /* 0x000fe20000400000 */
[----:B------:R-:W-:Y:S01]  /*6c10*/  F2FP.BF16.F32.PACK_AB R53, R7, R3 ;  /* 0x000000030735723e */ /* 0x000fe200000010ff */
[C---:B------:R-:W-:Y:S01]  /*6c20*/  FFMA R4, R41.reuse, R43, R4 ;  /* 0x0000002b29047223 */ /* 0x040fe20000000004 */
[C---:B------:R-:W-:Y:S01]  /*6c30*/  SHF.L.U32 R43, R56.reuse, 0x10, RZ ;  /* 0x00000010382b7819 */ /* 0x040fe200000006ff */
[----:B------:R-:W-:Y:S01]  /*6c40*/  FFMA R5, R41, R42, R5 ;  /* 0x0000002a29057223 */ /* 0x000fe20000000005 */
[----:B------:R-:W-:Y:S01]  /*6c50*/  LOP3.LUT R42, R57, 0xffff0000, RZ, 0xc0, !PT ;  /* 0xffff0000392a7812 */ /* 0x000fe200078ec0ff */
[----:B------:R-:W-:Y:S01]  /*6c60*/  FFMA R6, R41, R45, R6 ;  /* 0x0000002d29067223 */ /* 0x000fe20000000006 */
[----:B------:R-:W-:Y:S01]  /*6c70*/  SHF.L.U32 R45, R57, 0x10, RZ ;  /* 0x00000010392d7819 */ /* 0x000fe200000006ff */
[----:B------:R-:W-:Y:S01]  /*6c80*/  FFMA R11, R41, R40, R11 ;  /* 0x00000028290b7223 */ /* 0x000fe2000000000b */
[----:B------:R-:W-:Y:S01]  /*6c90*/  LOP3.LUT R40, R56, 0xffff0000, RZ, 0xc0, !PT ;  /* 0xffff000038287812 */ /* 0x000fe200078ec0ff */
[C---:B------:R-:W-:Y:S01]  /*6ca0*/  FMUL R8, R38.reuse, R12 ;  /* 0x0000000c26087220 */ /* 0x040fe20000400000 */
[----:B------:R-:W-:Y:S01]  /*6cb0*/  F2FP.BF16.F32.PACK_AB R54, R5, R4 ;  /* 0x000000040536723e */ /* 0x000fe200000010ff */
[C---:B------:R-:W-:Y:S01]  /*6cc0*/  FMUL R9, R38.reuse, R13 ;  /* 0x0000000d26097220 */ /* 0x040fe20000400000 */
[----:B------:R-:W-:Y:S01]  /*6cd0*/  F2FP.BF16.F32.PACK_AB R55, R11, R6 ;  /* 0x000000060b37723e */ /* 0x000fe200000010ff */
[C---:B------:R-:W-:Y:S01]  /*6ce0*/  FMUL R10, R38.reuse, R14 ;  /* 0x0000000e260a7220 */ /* 0x040fe20000400000 */
[----:B------:R-:W-:Y:S01]  /*6cf0*/  FMUL R15, R38, R15 ;  /* 0x0000000f260f7220 */ /* 0x000fe20000400000 */
[----:B------:R-:W-:Y:S01]  /*6d00*/  FFMA R8, R41, R43, R8 ;  /* 0x0000002b29087223 */ /* 0x000fe20000000008 */
[----:B------:R-:W-:Y:S01]  /*6d10*/  SHF.L.U32 R43, R59, 0x10, RZ ;  /* 0x000000103b2b7819 */ /* 0x000fe200000006ff */
[C---:B------:R-:W-:Y:S01]  /*6d20*/  FFMA R9, R41.reuse, R40, R9 ;  /* 0x0000002829097223 */ /* 0x040fe20000000009 */
[C---:B------:R-:W-:Y:S01]  /*6d30*/  SHF.L.U32 R40, R58.reuse, 0x10, RZ ;  /* 0x000000103a287819 */ /* 0x040fe200000006ff */
        /* <DEDUP_REMOVED lines=8> */
[----:B------:R-:W-:Y:S01]  /*6dc0*/  FMUL R14, R38, R18 ;  /* 0x00000012260e7220 */ /* 0x000fe20000400000 */
[----:B------:R-:W-:Y:S01]  /*6dd0*/  FFMA R12, R41, R40, R12 ;  /* 0x00000028290c7223 */ /* 0x000fe2000000000c */
[----:B------:R-:W-:Y:S01]  /*6de0*/  LOP3.LUT R40, R59, 0xffff0000, RZ, 0xc0, !PT ;  /* 0xffff00003b287812 */ /* 0x000fe200078ec0ff */
[C---:B------:R-:W-:Y:S01]  /*6df0*/  FFMA R13, R41.reuse, R42, R13 ;  /* 0x0000002a290d7223 */ /* 0x040fe2000000000d */
[----:B------:R-:W-:Y:S01]  /*6e00*/  LOP3.LUT R42, R64, 0xffff0000, RZ, 0xc0, !PT ;  /* 0xffff0000402a7812 */ /* 0x000fe200078ec0ff */
[----:B------:R-:W-:Y:S01]  /*6e10*/  FMUL R19, R38, R19 ;  /* 0x0000001326137220 */ /* 0x000fe20000400000 */
[----:B------:R-:W-:Y:S01]  /*6e20*/  FFMA R14, R41, R43, R14 ;  /* 0x0000002b290e7223 */ /* 0x000fe2000000000e */
[----:B------:R-:W-:Y:S01]  /*6e30*/  SHF.L.U32 R43, R64, 0x10, RZ ;  /* 0x00000010402b7819 */ /* 0x000fe200000006ff */
[C---:B------:R-:W-:Y:S01]  /*6e40*/  FMUL R16, R38.reuse, R20 ;  /* 0x0000001426107220 */ /* 0x040fe20000400000 */
        /* <DEDUP_REMOVED lines=19> */
[----:B------:R1:W-:Y:S01]  /*6f80*/  STSM.16.M88.4 [R100+0x400], R52 ;  /* 0x0004003464007844 */ /* 0x0003e20000000200 */
[C---:B------:R-:W-:Y:S01]  /*6f90*/  FMUL R22, R38.reuse, R26 ;  /* 0x0000001a26167220 */ /* 0x040fe20000400000 */
[----:B------:R-:W-:Y:S01]  /*6fa0*/  FMUL R27, R38, R27 ;  /* 0x0000001b261b7220 */ /* 0x000fe20000400000 */
[----:B------:R-:W-:Y:S01]  /*6fb0*/  FFMA R20, R41, R43, R20 ;  /* 0x0000002b29147223 */ /* 0x000fe20000000014 */
[----:B------:R-:W-:Y:S01]  /*6fc0*/  SHF.L.U32 R43, R73, 0x10, RZ ;  /* 0x00000010492b7819 */ /* 0x000fe200000006ff */
[C---:B------:R-:W-:Y:S01]  /*6fd0*/  FFMA R21, R41.reuse, R40, R21 ;  /* 0x0000002829157223 */ /* 0x040fe20000000015 */
[C---:B------:R-:W-:Y:S02]  /*6fe0*/  SHF.L.U32 R40, R72.reuse, 0x10, RZ ;  /* 0x0000001048287819 */ /* 0x040fe400000006ff */
[----:B------:R1:W-:Y:S01]  /*6ff0*/  STSM.16.M88.4 [R99+0x400], R68 ;  /* 0x0004004463007844 */ /* 0x0003e20000000200 */
[----:B------:R-:W-:Y:S01]  /*7000*/  FFMA R22, R41, R45, R22 ;  /* 0x0000002d29167223 */ /* 0x000fe20000000016 */
[----:B------:R-:W-:Y:S01]  /*7010*/  SHF.L.U32 R45, R75, 0x10, RZ ;  /* 0x000000104b2d7819 */ /* 0x000fe200000006ff */
[C---:B------:R-:W-:Y:S01]  /*7020*/  FFMA R27, R41.reuse, R42, R27 ;  /* 0x0000002a291b7223 */ /* 0x040fe2000000001b */
[----:B------:R-:W-:Y:S01]  /*7030*/  LOP3.LUT R42, R72, 0xffff0000, RZ, 0xc0, !PT ;  /* 0xffff0000482a7812 */ /* 0x000fe200078ec0ff */
[C---:B------:R-:W-:Y:S01]  /*7040*/  FMUL R24, R38.reuse, R28 ;  /* 0x0000001c26187220 */ /* 0x040fe20000400000 */
[C---:B------:R-:W-:Y:S01]  /*7050*/  FMUL R25, R38.reuse, R29 ;  /* 0x0000001d26197220 */ /* 0x040fe20000400000 */
[C---:B------:R-:W-:Y:S01]  /*7060*/  FMUL R26, R38.reuse, R30 ;  /* 0x0000001e261a7220 */ /* 0x040fe20000400000 */
[----:B------:R-:W-:Y:S01]  /*7070*/  FMUL R31, R38, R31 ;  /* 0x0000001f261f7220 */ /* 0x000fe20000400000 */
[----:B------:R-:W-:Y:S01]  /*7080*/  FFMA R24, R41, R40, R24 ;  /* 0x0000002829187223 */ /* 0x000fe20000000018 */
[----:B------:R-:W-:Y:S01]  /*7090*/  LOP3.LUT R40, R73, 0xffff0000, RZ, 0xc0, !PT ;  /* 0xffff000049287812 */ /* 0x000fe200078ec0ff */
[C---:B------:R-:W-:Y:S01]  /*70a0*/  FFMA R25, R41.reuse, R42, R25 ;  /* 0x0000002a29197223 */ /* 0x040fe20000000019 */
[C---:B------:R-:W-:Y:S01]  /*70b0*/  FFMA R26, R41.reuse, R43, R26 ;  /* 0x0000002b291a7223 */ /* 0x040fe2000000001a */
[----:B------:R-:W-:Y:S01]  /*70c0*/  SHF.L.U32 R43, R74, 0x10, RZ ;  /* 0x000000104a2b7819 */ /* 0x000fe200000006ff */
[----:B------:R-:W-:Y:S01]  /*70d0*/  FMUL R28, R38, R32 ;  /* 0x00000020261c7220 */ /* 0x000fe20000400000 */
[----:B------:R-:W-:Y:S01]  /*70e0*/  LOP3.LUT R42, R74, 0xffff0000, RZ, 0xc0, !PT ;  /* 0xffff00004a2a7812 */ /* 0x000fe200078ec0ff */
[----:B------:R-:W-:Y:S01]  /*70f0*/  FFMA R31, R41, R40, R31 ;  /* 0x00000028291f7223 */ /* 0x000fe2000000001f */
[C---:B------:R-:W-:Y:S01]  /*7100*/  FMUL R29, R38.reuse, R33 ;  /* 0x00000021261d7220 */ /* 0x040fe20000400000 */
[C---:B------:R-:W-:Y:S01]  /*7110*/  FMUL R30, R38.reuse, R34 ;  /* 0x00000022261e7220 */ /* 0x040fe20000400000 */
[----:B------:R-:W-:Y:S01]  /*7120*/  LOP3.LUT R40, R75, 0xffff0000, RZ, 0xc0, !PT ;  /* 0xffff00004b287812 */ /* 0x000fe200078ec0ff */
[----:B------:R-:W-:Y:S01]  /*7130*/  FMUL R35, R38, R35 ;  /* 0x0000002326237220 */ /* 0x000fe20000400000 */
[C---:B------:R-:W-:Y:S01]  /*7140*/  FFMA R28, R41.reuse, R43, R28 ;  /* 0x0000002b291c7223 */ /* 0x040fe2000000001c */
[C---:B------:R-:W-:Y:S01]  /*7150*/  FFMA R29, R41.reuse, R42, R29 ;  /* 0x0000002a291d7223 */ /* 0x040fe2000000001d */
[C---:B------:R-:W-:Y:S01]  /*7160*/  FFMA R30, R41.reuse, R45, R30 ;  /* 0x0000002d291e7223 */ /* 0x040fe2000000001e */
[----:B------:R-:W-:Y:S01]  /*7170*/  FFMA R35, R41, R40, R35 ;  /* 0x0000002829237223 */ /* 0x000fe20000000023 */
[----:B------:R-:W-:Y:S02]  /*7180*/  F2FP.BF16.F32.PACK_AB R106, R21, R20 ;  /* 0x00000014156a723e */ /* 0x000fe400000010ff */
[----:B------:R-:W-:Y:S02]  /*7190*/  F2FP.BF16.F32.PACK_AB R107, R27, R22 ;  /* 0x000000161b6b723e */ /* 0x000fe400000010ff */
[----:B------:R-:W-:Y:S02]  /*71a0*/  F2FP.BF16.F32.PACK_AB R108, R25, R24 ;  /* 0x00000018196c723e */ /* 0x000fe400000010ff */
[----:B------:R-:W-:Y:S01]  /*71b0*/  F2FP.BF16.F32.PACK_AB R109, R31, R26 ;  /* 0x0000001a1f6d723e */ /* 0x000fe200000010ff */
[----:B------:R1:W-:Y:S01]  /*71c0*/  STSM.16.M88.4 [R102], R104 ;  /* 0x0000006866007844 */ /* 0x0003e20000000200 */
[----:B------:R-:W-:Y:S02]  /*71d0*/  F2FP.BF16.F32.PACK_AB R110, R29, R28 ;  /* 0x0000001c1d6e723e */ /* 0x000fe400000010ff */
[----:B------:R-:W-:Y:S05]  /*71e0*/  F2FP.BF16.F32.PACK_AB R111, R35, R30 ;  /* 0x0000001e236f723e */ /* 0x000fea00000010ff */
[----:B------:R1:W-:Y:S01]  /*71f0*/  STSM.16.M88.4 [R103], R108 ;  /* 0x0000006c67007844 */ /* 0x0003e20000000200 */
[----:B------:R-:W-:Y:S01]  /*7200*/  @!PT LDS RZ, [RZ] ;  /* 0x00000000fffff984 */ /* 0x000fe20000000800 */
[----:B------:R-:W-:Y:S01]  /*7210*/  @!PT LDS RZ, [RZ] ;  /* 0x00000000fffff984 */ /* 0x000fe20000000800 */
[----:B------:R-:W-:Y:S01]  /*7220*/  @!PT LDS RZ, [RZ] ;  /* 0x00000000fffff984 */ /* 0x000fe20000000800 */
[----:B------:R-:W-:Y:S01]  /*7230*/  @!PT LDS RZ, [RZ] ;  /* 0x00000000fffff984 */ /* 0x000fe20000000800 */
[----:B------:R2:W-:Y:S07]  /*7240*/  MEMBAR.ALL.CTA ;  /* 0x0000000000007992 */ /* 0x0005ee0000008000 */
[----:B--2---:R-:W2:Y:S02]  /*7250*/  FENCE.VIEW.ASYNC.S ;  /* 0x00000000000073c6 */ /* 0x004ea40000000000 */
[----:B--2---:R-:W-:Y:S06]  /*7260*/  BAR.SYNC.DEFER_BLOCKING 0x1, 0x80 ;  /* 0x0042000000007b1d */ /* 0x004fec0000010000 */
[----:B------:R-:W-:Y:S05]  /*7270*/  @P0 BRA `(.L_x_112) ;  /* 0x0000000000280947 */ /* 0x000fea0003800000 */
[----:B------:R-:W-:Y:S01]  /*7280*/  UIADD3 UR4, UPT, UPT, UR44, 0x400, URZ ;  /* 0x000004002c047890 */ /* 0x000fe2000fffe0ff */
[----:B------:R-:W-:Y:S05]  /*7290*/  UMOV UR51, UR36 ;  /* 0x0000002400337c82 */ /* 0x000fea0008000000 */
[----:B------:R-:W-:Y:S01]  /*72a0*/  MOV R89, UR4 ;  /* 0x0000000400597c02 */ /* 0x000fe20008000f00 */
[----:B------:R-:W-:Y:S03]  /*72b0*/  UIADD3 UR4, UP0, UPT, UR62, 0x680, URZ ;  /* 0x000006803e047890 */ /* 0x000fe6000ff1e0ff */
[----:B------:R-:W-:Y:S01]  /*72c0*/  R2UR UR48, R89 ;  /* 0x00000000593072ca */ /* 0x000fe200000e0000 */
[----:B------:R-:W-:Y:S11]  /*72d0*/  UIADD3.X UR5, UPT, UPT, URZ, UR63, URZ, UP0, !UPT ;  /* 0x0000003fff057290 */ /* 0x000ff600087fe4ff */
[----:B------:R-:W-:Y:S01]  /*72e0*/  @!UPT UIADD3 URZ, UPT, UPT, URZ, URZ, URZ ;  /* 0x000000fffffff290 */ /* 0x000fe2000fffe0ff */
[----:B------:R2:W-:Y:S01]  /*72f0*/  UTMASTG.3D [UR48], [UR4] ;  /* 0x00000030040073b5 */ /* 0x0005e20008010000 */
[----:B------:R0:W-:Y:S01]  /*7300*/  UTMACMDFLUSH ;  /* 0x00000000000079b7 */ /* 0x0001e20000000000 */
[----:B--2---:R-:W-:Y:S04]  /*7310*/  DEPBAR.LE SB0, 0x1 ;  /* 0x000080400000791a */ /* 0x004fe80000000000 */
.L_x_112:
[----:B------:R-:W-:Y:S05]  /*7320*/  BSYNC.RECONVERGENT B0 ;  /* 0x0000000000007941 */ /* 0x000fea0003800200 */
.L_x_111:
[----:B------:R-:W-:Y:S01]  /*7330*/  BAR.SYNC.DEFER_BLOCKING 0x1, 0x80 ;  /* 0x0042000000007b1d */ /* 0x000fe20000010000 */
[----:B------:R-:W-:Y:S01]  /*7340*/  ISETP.NE.AND P1, PT, R98, RZ, PT ;  /* 0x000000ff6200720c */ /* 0x000fe20003f25270 */
[----:B------:R-:W-:Y:S01]  /*7350*/  UISETP.NE.AND UP0, UPT, UR47, URZ, UPT ;  /* 0x000000ff2f00728c */ /* 0x000fe2000bf05270 */
[----:B------:R-:W-:Y:S11]  /*7360*/  LEA R3, R46, UR44, 0x3 ;  /* 0x0000002c2e037c11 */ /* 0x000ff6000f8e18ff */
[----:B------:R-:W-:Y:S01]  /*7370*/  @P1 SHF.L.U32 R4, R94, 0x1f, RZ ;  /* 0x0000001f5e041819 */ /* 0x000fe200000006ff */
[----:B------:R-:W-:Y:S06]  /*7380*/  BRA.U !UP0, `(.L_x_113) ;  /* 0x0000000108247547 */ /* 0x000fec000b800000 */
[----:B------:R-:W2:Y:S01]  /*7390*/  S2R R0, SR_CgaCtaId ;  /* 0x0000000000007919 */ /* 0x000ea20000008800 */
[----:B------:R-:W-:Y:S01]  /*73a0*/  IMAD.U32 R2, RZ, RZ, UR46 ;  /* 0x0000002eff027e24 */ /* 0x000fe2000f8e00ff */
[----:B------:R-:W-:Y:S04]  /*73b0*/  UIADD3 UR4, UPT, UPT, UR46, 0x1, URZ ;  /* 0x000000012e047890 */ /* 0x000fe8000fffe0ff */
[----:B------:R-:W-:Y:S01]  /*73c0*/  @P1 LEA R2, R2, UR44, 0x3 ;  /* 0x0000002c02021c11 */ /* 0x000fe2000f8e18ff */
[----:B------:R-:W-:Y:S04]  /*73d0*/  UISETP.NE.AND UP0, UPT, UR4, 0x4, UPT ;  /* 0x000000040400788c */ /* 0x000fe8000bf05270 */
[----:B------:R-:W-:Y:S01]  /*73e0*/  @P1 VIADD R5, R2, 0xb0 ;  /* 0x000000b002051836 */ /* 0x000fe20000000000 */
[----:B------:R-:W-:Y:S04]  /*73f0*/  USEL UR46, UR4, URZ, UP0 ;  /* 0x000000ff042e7287 */ /* 0x000fe80008000000 */
[----:B--2---:R-:W-:Y:S04]  /*7400*/  @P1 PRMT R0, R0, 0x654, R5 ;  /* 0x0000065400001816 */ /* 0x004fe80000000005 */
[----:B------:R2:W-:Y:S04]  /*7410*/  @P1 SYNCS.ARRIVE.TRANS64.RED.A1T0 RZ, [R0+URZ], RZ ;  /* 0x000000ff00ff19a7 */ /* 0x0005e800081004ff */
.L_x_113:
[----:B------:R-:W3:Y:S01]  /*7420*/  @P1 SYNCS.PHASECHK.TRANS64.TRYWAIT P0, [R3+URZ+0x90], R4 ;  /* 0x00009004030015a7 */ /* 0x000ee200080011ff */
[----:B------:R-:W-:Y:S01]  /*7430*/  BSSY B1, `(.L_x_114) ;  /* 0x0000017000017945 */ /* 0x000fe20003800000 */
[----:B---3--:R-:W-:Y:S03]  /*7440*/  @P1 SEL R60, RZ, 0x1, !P0 ;  /* 0x00000001ff3c1807 */ /* 0x008fe60004000000 */
[----:B------:R-:W-:Y:S05]  /*7450*/  @!P1 BRA `(.L_x_115) ;  /* 0x0000000000509947 */ /* 0x000fea0003800000 */
[----:B------:R-:W-:Y:S01]  /*7460*/  ISETP.NE.AND P1, PT, R61, RZ, PT ;  /* 0x000000ff3d00720c */ /* 0x000fe20003f25270 */
[----:B------:R-:W-:Y:S01]  /*7470*/  BSSY B0, `(.L_x_116) ;  /* 0x000000a000007945 */ /* 0x000fe20003800000 */
[----:B------:R-:W-:Y:S11]  /*7480*/  ISETP.NE.AND P0, PT, R60, RZ, PT ;  /* 0x000000ff3c00720c */ /* 0x000ff60003f05270 */
[----:B------:R-:W-:Y:S04]  /*7490*/  @P1 IMAD R5, R46, 0x2000, R47 ;  /* 0x000020002e051824 */ /* 0x000fe800078e022f */
[----:B------:R-:W-:Y:S05]  /*74a0*/  @P1 VIADD R4, R5, UR44 ;  /* 0x0000002c05041c36 */ /* 0x000fea0008000000 */
[----:B------:R-:W-:Y:S01]  /*74b0*/  @P1 IADD3 R2, PT, PT, R62, R4, RZ ;  /* 0x000000043e021210 */ /* 0x000fe20007ffe0ff */
[----:B------:R-:W-:Y:S01]  /*74c0*/  @P1 IMAD.IADD R4, R95, 0x1, R4 ;  /* 0x000000015f041824 */ /* 0x000fe200078e0204 */
[----:B------:R-:W-:Y:S06]  /*74d0*/  @P0 BRA `(.L_x_117) ;  /* 0x00000000000c0947 */ /* 0x000fec0003800000 */
[----:B--2---:R-:W-:Y:S04]  /*74e0*/  SHF.L.U32 R0, R94, 0x1f, RZ ;  /* 0x0000001f5e007819 */ /* 0x004fe800000006ff */
[----:B------:R-:W2:Y:S02]  /*74f0*/  SYNCS.PHASECHK.TRANS64.TRYWAIT P0, [R3+URZ+0x90], R0 ;  /* 0x00009000030075a7 */ /* 0x000ea400080011ff */
[----:B--2---:R-:W-:Y:S05]  /*7500*/  @!P0 BRA `(.L_x_118) ;  /* 0x0000003000fc8947 */ /* 0x004fea0003800000 */
.L_x_117:
[----:B------:R-:W-:Y:S05]  /*7510*/  BSYNC B0 ;  /* 0x0000000000007941 */ /* 0x000fea0003800000 */
.L_x_116:
[----:B------:R-:W-:Y:S02]  /*7520*/  ISETP.NE.AND P0, PT, R61, RZ, PT ;  /* 0x000000ff3d00720c */ /* 0x000fe40003f05270 */
[----:B------:R-:W-:Y:S11]  /*7530*/  IADD3 R46, PT, PT, R46, 0x1, RZ ;  /* 0x000000012e2e7810 */ /* 0x000ff60007ffe0ff */
[----:B--2---:R-:W-:Y:S01]  /*7540*/  @P0 IMAD.IADD R0, R95, 0x1, R2 ;  /* 0x000000015f000824 */ /* 0x004fe200078e0202 */
[----:B------:R-:W-:Y:S05]  /*7550*/  @P0 WARPSYNC.ALL ;  /* 0x0000000000000948 */ /* 0x000fea0003800000 */
[----:B------:R3:W4:Y:S04]  /*7560*/  @P0 LDSM.16.M88.4 R48, [R5+UR44+0x400] ;  /* 0x0004002c0530083b */ /* 0x0007280008000200 */
[----:B------:R3:W2:Y:S04]  /*7570*/  @P0 LDSM.16.M88.4 R56, [R4+0x400] ;  /* 0x000400000438083b */ /* 0x0006a80000000200 */
[----:B------:R3:W1:Y:S04]  /*7580*/  @P0 LDSM.16.M88.4 R64, [R2+0x400] ;  /* 0x000400000240083b */ /* 0x0006680000000200 */
[----:B------:R3:W1:Y:S02]  /*7590*/  @P0 LDSM.16.M88.4 R72, [R0+0x400] ;  /* 0x000400000048083b */ /* 0x0006640000000200 */
.L_x_115:
[----:B------:R-:W-:Y:S05]  /*75a0*/  BSYNC B1 ;  /* 0x0000000000017941 */ /* 0x000fea0003800000 */
.L_x_114:
[----:B------:R-:W-:Y:S05]  /*75b0*/  VIADD R3, R39, 0x40 ;  /* 0x0000004027037836 */ /* 0x000fea0000000000 */
[----:B------:R-:W-:Y:S04]  /*75c0*/  SHF.R.U32.HI R3, RZ, 0x15, R3 ;  /* 0x00000015ff037819 */ /* 0x000fe80000011603 */
[----:B------:R-:W-:Y:S11]  /*75d0*/  LOP3.LUT P0, RZ, R3, 0x3, R86, 0x48, !PT ;  /* 0x0000000303ff7812 */ /* 0x000ff60007804856 */
[----:B------:R-:W-:Y:S02]  /*75e0*/  @!UPT UIADD3 URZ, UPT, UPT, URZ, URZ, URZ ;  /* 0x000000fffffff290 */ /* 0x000fe4000fffe0ff */
[----:B------:R-:W-:Y:S05]  /*75f0*/  @!P0 BRA `(.L_x_119) ;  /* 0x0000000000408947 */ /* 0x000fea0003800000 */
[----:B------:R-:W5:Y:S01]  /*7600*/  LDCU.64 UR8, c[0x4][0x70] ;  /* 0x01000e00ff0877ac */ /* 0x000f620008000a00 */
[----:B------:R-:W-:Y:S01]  /*7610*/  MOV R3, 0x0 ;  /* 0x0000000000037802 */ /* 0x000fe20000000f00 */
[----:B------:R-:W-:Y:S02]  /*7620*/  HFMA2 R12, -RZ, RZ, 0, 5.9604644775390625e-08 ;  /* 0x00000001ff0c7431 */ /* 0x000fe400000001ff */
[----:B------:R-:W-:Y:S02]  /*7630*/  IMAD.MOV.U32 R8, RZ, RZ, 0x192 ;  /* 0x00000192ff087424 */ /* 0x000fe400078e00ff */
[----:B------:R-:W-:Y:S01]  /*7640*/  IMAD.MOV.U32 R13, RZ, RZ, RZ ;  /* 0x000000ffff0d7224 */ /* 0x000fe200078e00ff */
[----:B------:R-:W2:Y:S01]  /*7650*/  LDCU.64 UR6, c[0x4][0x78] ;  /* 0x01000f00ff0677ac */ /* 0x000ea20008000a00 */
[----:B---3--:R-:W3:Y:S01]  /*7660*/  LDC.64 R2, c[0x4][R3] ;  /* 0x0100000003027b82 */ /* 0x008ee20000000a00 */
[----:B------:R-:W4:Y:S01]  /*7670*/  LDCU.64 UR4, c[0x4][0x10] ;  /* 0x01000200ff0477ac */ /* 0x000f220008000a00 */
[----:B-----5:R-:W-:Y:S01]  /*7680*/  MOV R5, UR9 ;  /* 0x0000000900057c02 */ /* 0x020fe20008000f00 */
[----:B------:R-:W-:Y:S01]  /*7690*/  IMAD.U32 R4, RZ, RZ, UR8 ;  /* 0x00000008ff047e24 */ /* 0x000fe2000f8e00ff */
[----:B--2---:R-:W-:Y:S01]  /*76a0*/  MOV R7, UR7 ;  /* 0x0000000700077c02 */ /* 0x004fe20008000f00 */
[----:B------:R-:W-:Y:S01]  /*76b0*/  IMAD.U32 R6, RZ, RZ, UR6 ;  /* 0x00000006ff067e24 */ /* 0x000fe2000f8e00ff */
[----:B----4-:R-:W-:Y:S01]  /*76c0*/  MOV R11, UR5 ;  /* 0x00000005000b7c02 */ /* 0x010fe20008000f00 */
[----:B------:R-:W-:Y:S02]  /*76d0*/  IMAD.U32 R10, RZ, RZ, UR4 ;  /* 0x00000004ff0a7e24 */ /* 0x000fe4000f8e00ff */
[----:B------:R-:W-:Y:S07]  /*76e0*/  LEPC R20, `(.L_x_119) ;  /* 0x000000001014794e */ /* 0x000fee0000000000 */
[----:B-1-3--:R-:W-:Y:S05]  /*76f0*/  CALL.ABS.NOINC R2 ;  /* 0x0000000002007343 */ /* 0x00afea0003c00000 */
.L_x_119:
[C---:B----4-:R-:W-:Y:S01]  /*7700*/  SHF.L.U32 R40, R48.reuse, 0x10, RZ ;  /* 0x0000001030287819 */ /* 0x050fe200000006ff */
[----:B------:R-:W-:Y:S05]  /*7710*/  WARPSYNC.ALL ;  /* 0x0000000000007948 */ /* 0x000fea0003800000 */
[----:B------:R-:W-:Y:S01]  /*7720*/  R2UR UR4, R39 ;  /* 0x00000000270472ca */ /* 0x000fe200000e0000 */
[----:B-1----:R-:W1:Y:S01]  /*7730*/  S2R R108, SR_CgaCtaId ;  /* 0x00000000006c7919 */ /* 0x002e620000008800 */
[----:B------:R-:W-:Y:S01]  /*7740*/  LOP3.LUT R43, R48, 0xffff0000, RZ, 0xc0, !PT ;  /* 0xffff0000302b7812 */ /* 0x000fe200078ec0ff */
[----:B------:R-:W-:Y:S01]  /*7750*/  BSSY.RECONVERGENT B0, `(.L_x_120) ;  /* 0x000008d000007945 */ /* 0x000fe20003800200 */
[----:B------:R-:W-:Y:S02]  /*7760*/  LOP3.LUT R42, R49, 0xffff0000, RZ, 0xc0, !PT ;  /* 0xffff0000312a7812 */ /* 0x000fe400078ec0ff */
[----:B------:R-:W-:Y:S02]  /*7770*/  LOP3.LUT R44, R50, 0xffff0000, RZ, 0xc0, !PT ;  /* 0xffff0000322c7812 */ /* 0x000fe400078ec0ff */
[----:B--2---:R-:W-:Y:S02]  /*7780*/  SHF.L.U32 R45, R59, 0x10, RZ ;  /* 0x000000103b2d7819 */ /* 0x004fe400000006ff */
[----:B------:R-:W-:Y:S02]  /*7790*/  ISETP.NE.AND P6, PT, R98, RZ, PT ;  /* 0x000000ff6200720c */ /* 0x000fe40003fc5270 */
[----:B------:R-:W-:Y:S01]  /*77a0*/  ISETP.NE.AND P0, PT, R97, RZ, PT ;  /* 0x000000ff6100720c */ /* 0x000fe20003f05270 */
[----:B---3--:R-:W2:Y:S01]  /*77b0*/  LDTM.16dp256bit.x8 R4, tmem[UR4+0x40] ;  /* 0x00004004000479ee */ /* 0x008ea200081a0000 */
[----:B------:R-:W-:Y:S02]  /*77c0*/  MOV R63, UR46 ;  /* 0x0000002e003f7c02 */ /* 0x000fe40008000f00 */
[----:B------:R-:W-:Y:S07]  /*77d0*/  LEA R109, R46, UR44, 0x3 ;  /* 0x0000002c2e6d7c11 */ /* 0x000fee000f8e18ff */
[----:B------:R-:W-:Y:S02]  /*77e0*/  @P6 LEA R63, R63, UR44, 0x3 ;  /* 0x0000002c3f3f6c11 */ /* 0x000fe4000f8e18ff */
[----:B------:R-:W-:Y:S02]  /*77f0*/  @P6 SHF.L.U32 R110, R94, 0x1f, RZ ;  /* 0x0000001f5e6e6819 */ /* 0x000fe400000006ff */
[----:B------:R-:W-:Y:S04]  /*7800*/  @P6 IADD3 R63, PT, PT, R63, 0xb0, RZ ;  /* 0x000000b03f3f6810 */ /* 0x000fe80007ffe0ff */
[----:B-1----:R-:W-:Y:S01]  /*7810*/  @P6 PRMT R63, R108, 0x654, R63 ;  /* 0x000006546c3f6816 */ /* 0x002fe2000000003f */
[C---:B--2---:R-:W-:Y:S01]  /*7820*/  FMUL R0, R38.reuse, R4 ;  /* 0x0000000426007220 */ /* 0x044fe20000400000 */
[C---:B------:R-:W-:Y:S01]  /*7830*/  FMUL R2, R38.reuse, R5 ;  /* 0x0000000526027220 */ /* 0x040fe20000400000 */
[C---:B------:R-:W-:Y:S01]  /*7840*/  FMUL R3, R38.reuse, R6 ;  /* 0x0000000626037220 */ /* 0x040fe20000400000 */
[C---:B------:R-:W-:Y:S01]  /*7850*/  FMUL R7, R38.reuse, R7 ;  /* 0x0000000726077220 */ /* 0x040fe20000400000 */
[----:B------:R-:W-:Y:S01]  /*7860*/  FFMA R0, R41, R40, R0 ;  /* 0x0000002829007223 */ /* 0x000fe20000000000 */
[----:B------:R-:W-:Y:S01]  /*7870*/  SHF.L.U32 R40, R49, 0x10, RZ ;  /* 0x0000001031287819 */ /* 0x000fe200000006ff */
[----:B------:R-:W-:Y:S01]  /*7880*/  FFMA R2, R41, R43, R2 ;  /* 0x0000002b29027223 */ /* 0x000fe20000000002 */
[----:B------:R-:W-:Y:S01]  /*7890*/  SHF.L.U32 R43, R51, 0x10, RZ ;  /* 0x00000010332b7819 */ /* 0x000fe200000006ff */
[C---:B------:R-:W-:Y:S01]  /*78a0*/  FMUL R4, R38.reuse, R8 ;  /* 0x0000000826047220 */ /* 0x040fe20000400000 */
[----:B------:R-:W-:Y:S01]  /*78b0*/  FMUL R5, R38, R9 ;  /* 0x0000000926057220 */ /* 0x000fe20000400000 */
[C---:B------:R-:W-:Y:S01]  /*78c0*/  FFMA R3, R41.reuse, R40, R3 ;  /* 0x0000002829037223 */ /* 0x040fe20000000003 */
[----:B------:R-:W-:Y:S01]  /*78d0*/  SHF.L.U32 R40, R50, 0x10, RZ ;  /* 0x0000001032287819 */ /* 0x000fe200000006ff */
[----:B------:R-:W-:Y:S01]  /*78e0*/  FFMA R7, R41, R42, R7 ;  /* 0x0000002a29077223 */ /* 0x000fe20000000007 */
[----:B------:R-:W-:Y:S01]  /*78f0*/  LOP3.LUT R42, R51, 0xffff0000, RZ, 0xc0, !PT ;  /* 0xffff0000332a7812 */ /* 0x000fe200078ec0ff */
[----:B------:R-:W-:Y:S01]  /*7900*/  FMUL R6, R38, R10 ;  /* 0x0000000a26067220 */ /* 0x000fe20000400000 */
[----:B------:R-:W-:Y:S01]  /*7910*/  F2FP.BF16.F32.PACK_AB R52, R2, R0 ;  /* 0x000000000234723e */ /* 0x000fe200000010ff */
        /* <DEDUP_REMOVED lines=18> */
[C---:B------:R-:W-:Y:S01]  /*7a40*/  LOP3.LUT R42, R58.reuse, 0xffff0000, RZ, 0xc0, !PT ;  /* 0xffff00003a2a7812 */ /* 0x040fe200078ec0ff */
[----:B------:R-:W-:Y:S01]  /*7a50*/  FFMA R10, R41, R43, R10 ;  /* 0x0000002b290a7223 */ /* 0x000fe2000000000a */
[----:B------:R-:W-:Y:S01]  /*7a60*/  SHF.L.U32 R43, R58, 0x10, RZ ;  /* 0x000000103a2b7819 */ /* 0x000fe200000006ff */
[C---:B------:R-:W-:Y:S01]  /*7a70*/  FMUL R15, R38.reuse, R15 ;  /* 0x0000000f260f7220 */ /* 0x040fe20000400000 */
[----:B------:R-:W-:Y:S01]  /*7a80*/  F2FP.BF16.F32.PACK_AB R68, R9, R8 ;  /* 0x000000080944723e */ /* 0x000fe200000010ff */
[C---:B------:R-:W-:Y:S01]  /*7a90*/  FMUL R12, R38.reuse, R16 ;  /* 0x00000010260c7220 */ /* 0x040fe20000400000 */
[----:B------:R-:W-:Y:S01]  /*7aa0*/  FMUL R13, R38, R17 ;  /* 0x00000011260d7220 */ /* 0x000fe20000400000 */
[----:B------:R-:W-:Y:S01]  /*7ab0*/  FFMA R15, R41, R40, R15 ;  /* 0x00000028290f7223 */ /* 0x000fe2000000000f */
[----:B------:R-:W-:Y:S01]  /*7ac0*/  LOP3.LUT R40, R59, 0xffff0000, RZ, 0xc0, !PT ;  /* 0xffff00003b287812 */ /* 0x000fe200078ec0ff */
[----:B------:R-:W-:Y:S01]  /*7ad0*/  FFMA R12, R41, R43, R12 ;  /* 0x0000002b290c7223 */ /* 0x000fe2000000000c */
[----:B------:R-:W-:Y:S01]  /*7ae0*/  SHF.L.U32 R43, R64, 0x10, RZ ;  /* 0x00000010402b7819 */ /* 0x000fe200000006ff */
[----:B------:R-:W-:Y:S01]  /*7af0*/  FMUL R14, R38, R18 ;  /* 0x00000012260e7220 */ /* 0x000fe20000400000 */
[----:B------:R-:W-:Y:S01]  /*7b00*/  F2FP.BF16.F32.PACK_AB R69, R15, R10 ;  /* 0x0000000a0f45723e */ /* 0x000fe200000010ff */
[----:B------:R-:W-:Y:S01]  /*7b10*/  FFMA R13, R41, R42, R13 ;  /* 0x0000002a290d7223 */ /* 0x000fe2000000000d */
[----:B------:R-:W-:Y:S01]  /*7b20*/  LOP3.LUT R42, R64, 0xffff0000, RZ, 0xc0, !PT ;  /* 0xffff0000402a7812 */ /* 0x000fe200078ec0ff */
[C---:B------:R-:W-:Y:S01]  /*7b30*/  FMUL R19, R38.reuse, R19 ;  /* 0x0000001326137220 */ /* 0x040fe20000400000 */
[C---:B------:R-:W-:Y:S01]  /*7b40*/  FMUL R16, R38.reuse, R20 ;  /* 0x0000001426107220 */ /* 0x040fe20000400000 */
[C---:B------:R-:W-:Y:S01]  /*7b50*/  FMUL R17, R38.reuse, R21 ;  /* 0x0000001526117220 */ /* 0x040fe20000400000 */
[----:B------:R-:W-:Y:S01]  /*7b60*/  F2FP.BF16.F32.PACK_AB R70, R13, R12 ;  /* 0x0000000c0d46723e */ /* 0x000fe200000010ff */
[----:B------:R-:W-:Y:S01]  /*7b70*/  FFMA R14, R41, R45, R14 ;  /* 0x0000002d290e7223 */ /* 0x000fe2000000000e */
[----:B------:R-:W-:Y:S01]  /*7b80*/  SHF.L.U32 R45, R65, 0x10, RZ ;  /* 0x00000010412d7819 */ /* 0x000fe200000006ff */
[----:B------:R1:W-:Y:S01]  /*7b90*/  STSM.16.M88.4 [R100+0x2400], R52 ;  /* 0x0024003464007844 */ /* 0x0003e20000000200 */
[----:B------:R-:W-:Y:S01]  /*7ba0*/  FFMA R19, R41, R40, R19 ;  /* 0x0000002829137223 */ /* 0x000fe20000000013 */
[----:B------:R-:W-:Y:S01]  /*7bb0*/  LOP3.LUT R40, R65, 0xffff0000, RZ, 0xc0, !PT ;  /* 0xffff000041287812 */ /* 0x000fe200078ec0ff */
[----:B------:R-:W-:Y:S01]  /*7bc0*/  FFMA R16, R41, R43, R16 ;  /* 0x0000002b29107223 */ /* 0x000fe20000000010 */
[----:B------:R-:W-:Y:S01]  /*7bd0*/  SHF.L.U32 R43, R67, 0x10, RZ ;  /* 0x00000010432b7819 */ /* 0x000fe200000006ff */
[----:B------:R-:W-:Y:S01]  /*7be0*/  FMUL R18, R38, R22 ;  /* 0x0000001626127220 */ /* 0x000fe20000400000 */
[----:B------:R-:W-:Y:S01]  /*7bf0*/  F2FP.BF16.F32.PACK_AB R71, R19, R14 ;  /* 0x0000000e1347723e */ /* 0x000fe200000010ff */
[C---:B------:R-:W-:Y:S01]  /*7c00*/  FFMA R17, R41.reuse, R42, R17 ;  /* 0x0000002a29117223 */ /* 0x040fe20000000011 */
[----:B------:R-:W-:Y:S01]  /*7c10*/  SHF.L.U32 R42, R66, 0x10, RZ ;  /* 0x00000010422a7819 */ /* 0x000fe200000006ff */
[C---:B------:R-:W-:Y:S01]  /*7c20*/  FMUL R23, R38.reuse, R23 ;  /* 0x0000001726177220 */ /* 0x040fe20000400000 */
[----:B------:R-:W-:Y:S01]  /*7c30*/  FMUL R20, R38, R24 ;  /* 0x0000001826147220 */ /* 0x000fe20000400000 */
[----:B------:R-:W-:Y:S01]  /*7c40*/  FFMA R18, R41, R45, R18 ;  /* 0x0000002d29127223 */ /* 0x000fe20000000012 */
[----:B------:R-:W-:Y:S01]  /*7c50*/  SHF.L.U32 R45, R75, 0x10, RZ ;  /* 0x000000104b2d7819 */ /* 0x000fe200000006ff */
[C---:B------:R-:W-:Y:S01]  /*7c60*/  FFMA R23, R41.reuse, R40, R23 ;  /* 0x0000002829177223 */ /* 0x040fe20000000017 */
[----:B------:R-:W-:Y:S01]  /*7c70*/  LOP3.LUT R40, R66, 0xffff0000, RZ, 0xc0, !PT ;  /* 0xffff000042287812 */ /* 0x000fe200078ec0ff */
[----:B------:R-:W-:Y:S01]  /*7c80*/  FFMA R20, R41, R42, R20 ;  /* 0x0000002a29147223 */ /* 0x000fe20000000014 */
[----:B------:R-:W-:Y:S01]  /*7c90*/  LOP3.LUT R42, R67, 0xffff0000, RZ, 0xc0, !PT ;  /* 0xffff0000432a7812 */ /* 0x000fe200078ec0ff */
[C---:B------:R-:W-:Y:S01]  /*7ca0*/  FMUL R21, R38.reuse, R25 ;  /* 0x0000001926157220 */ /* 0x040fe20000400000 */
[C---:B------:R-:W-:Y:S01]  /*7cb0*/  FMUL R22, R38.reuse, R26 ;  /* 0x0000001a26167220 */ /* 0x040fe20000400000 */
[C---:B------:R-:W-:Y:S01]  /*7cc0*/  FMUL R27, R38.reuse, R27 ;  /* 0x0000001b261b7220 */ /* 0x040fe20000400000 */
[----:B------:R-:W-:Y:S01]  /*7cd0*/  FMUL R24, R38, R28 ;  /* 0x0000001c26187220 */ /* 0x000fe20000400000 */
[C---:B------:R-:W-:Y:S01]  /*7ce0*/  FFMA R21, R41.reuse, R40, R21 ;  /* 0x0000002829157223 */ /* 0x040fe20000000015 */
[C---:B------:R-:W-:Y:S01]  /*7cf0*/  SHF.L.U32 R40, R72.reuse, 0x10, RZ ;  /* 0x0000001048287819 */ /* 0x040fe200000006ff */
[----:B------:R-:W-:Y:S01]  /*7d00*/  FFMA R22, R41, R43, R22 ;  /* 0x0000002b29167223 */ /* 0x000fe20000000016 */
[----:B------:R-:W-:Y:S01]  /*7d10*/  SHF.L.U32 R43, R73, 0x10, RZ ;  /* 0x00000010492b7819 */ /* 0x000fe200000006ff */
[----:B------:R2:W-:Y:S01]  /*7d20*/  STSM.16.M88.4 [R99+0x2400], R68 ;  /* 0x0024004463007844 */ /* 0x0005e20000000200 */
[C---:B------:R-:W-:Y:S01]  /*7d30*/  FFMA R27, R41.reuse, R42, R27 ;  /* 0x0000002a291b7223 */ /* 0x040fe2000000001b */
[----:B------:R-:W-:Y:S01]  /*7d40*/  LOP3.LUT R42, R72, 0xffff0000, RZ, 0xc0, !PT ;  /* 0xffff0000482a7812 */ /* 0x000fe200078ec0ff */
[C---:B------:R-:W-:Y:S01]  /*7d50*/  FMUL R25, R38.reuse, R29 ;  /* 0x0000001d26197220 */ /* 0x040fe20000400000 */
[C---:B------:R-:W-:Y:S01]  /*7d60*/  FMUL R26, R38.reuse, R30 ;  /* 0x0000001e261a7220 */ /* 0x040fe20000400000 */
[----:B------:R-:W-:Y:S01]  /*7d70*/  FFMA R24, R41, R40, R24 ;  /* 0x0000002829187223 */ /* 0x000fe20000000018 */
[----:B------:R-:W-:Y:S01]  /*7d80*/  LOP3.LUT R40, R73, 0xffff0000, RZ, 0xc0, !PT ;  /* 0xffff000049287812 */ /* 0x000fe200078ec0ff */
[C---:B------:R-:W-:Y:S01]  /*7d90*/  FFMA R25, R41.reuse, R42, R25 ;  /* 0x0000002a29197223 */ /* 0x040fe20000000019 */
[C---:B------:R-:W-:Y:S01]  /*7da0*/  FFMA R26, R41.reuse, R43, R26 ;  /* 0x0000002b291a7223 */ /* 0x040fe2000000001a */
[----:B------:R-:W-:Y:S01]  /*7db0*/  FMUL R31, R38, R31 ;  /* 0x0000001f261f7220 */ /* 0x000fe20000400000 */
[----:B------:R-:W-:Y:S01]  /*7dc0*/  SHF.L.U32 R43, R74, 0x10, RZ ;  /* 0x000000104a2b7819 */ /* 0x000fe200000006ff */
[----:B------:R-:W-:Y:S01]  /*7dd0*/  FMUL R28, R38, R32 ;  /* 0x00000020261c7220 */ /* 0x000fe20000400000 */
[----:B------:R-:W-:Y:S01]  /*7de0*/  LOP3.LUT R42, R74, 0xffff0000, RZ, 0xc0, !PT ;  /* 0xffff00004a2a7812 */ /* 0x000fe200078ec0ff */
[C---:B------:R-:W-:Y:S01]  /*7df0*/  FMUL R29, R38.reuse, R33 ;  /* 0x00000021261d7220 */ /* 0x040fe20000400000 */
[C---:B------:R-:W-:Y:S01]  /*7e00*/  FMUL R30, R38.reuse, R34 ;  /* 0x00000022261e7220 */ /* 0x040fe20000400000 */
[C---:B------:R-:W-:Y:S01]  /*7e10*/  FFMA R31, R41.reuse, R40, R31 ;  /* 0x00000028291f7223 */ /* 0x040fe2000000001f */
[----:B------:R-:W-:Y:S01]  /*7e20*/  FMUL R35, R38, R35 ;  /* 0x0000002326237220 */ /* 0x000fe20000400000 */
[C---:B------:R-:W-:Y:S01]  /*7e30*/  FFMA R28, R41.reuse, R43, R28 ;  /* 0x0000002b291c7223 */ /* 0x040fe2000000001c */
[C---:B------:R-:W-:Y:S01]  /*7e40*/  FFMA R29, R41.reuse, R42, R29 ;  /* 0x0000002a291d7223 */ /* 0x040fe2000000001d */
[C---:B------:R-:W-:Y:S01]  /*7e50*/  FFMA R30, R41.reuse, R45, R30 ;  /* 0x0000002d291e7223 */ /* 0x040fe2000000001e */
[----:B------:R-:W-:Y:S01]  /*7e60*/  FFMA R35, R41, R44, R35 ;  /* 0x0000002c29237223 */ /* 0x000fe20000000023 */
[----:B-1----:R-:W-:Y:S02]  /*7e70*/  F2FP.BF16.F32.PACK_AB R52, R17, R16 ;  /* 0x000000101134723e */ /* 0x002fe400000010ff */
[----:B------:R-:W-:Y:S02]  /*7e80*/  F2FP.BF16.F32.PACK_AB R53, R23, R18 ;  /* 0x000000121735723e */ /* 0x000fe400000010ff */
[----:B------:R-:W-:Y:S02]  /*7e90*/  F2FP.BF16.F32.PACK_AB R54, R21, R20 ;  /* 0x000000141536723e */ /* 0x000fe400000010ff */
[----:B------:R-:W-:Y:S02]  /*7ea0*/  F2FP.BF16.F32.PACK_AB R55, R27, R22 ;  /* 0x000000161b37723e */ /* 0x000fe400000010ff */
[----:B------:R-:W-:Y:S02]  /*7eb0*/  F2FP.BF16.F32.PACK_AB R104, R25, R24 ;  /* 0x000000181968723e */ /* 0x000fe400000010ff */
[----:B------:R-:W-:Y:S01]  /*7ec0*/  F2FP.BF16.F32.PACK_AB R105, R31, R26 ;  /* 0x0000001a1f69723e */ /* 0x000fe200000010ff */
[----:B------:R2:W-:Y:S01]  /*7ed0*/  STSM.16.M88.4 [R102+0x2000], R52 ;  /* 0x0020003466007844 */ /* 0x0005e20000000200 */
[----:B------:R-:W-:Y:S02]  /*7ee0*/  F2FP.BF16.F32.PACK_AB R106, R29, R28 ;  /* 0x0000001c1d6a723e */ /* 0x000fe400000010ff */
[----:B------:R-:W-:Y:S05]  /*7ef0*/  F2FP.BF16.F32.PACK_AB R107, R35, R30 ;  /* 0x0000001e236b723e */ /* 0x000fea00000010ff */
[----:B------:R2:W-:Y:S01]  /*7f00*/  STSM.16.M88.4 [R103+0x2000], R104 ;  /* 0x0020006867007844 */ /* 0x0005e20000000200 */
[----:B------:R-:W-:Y:S01]  /*7f10*/  @!PT LDS RZ, [RZ] ;  /* 0x00000000fffff984 */ /* 0x000fe20000000800 */
[----:B------:R-:W-:Y:S01]  /*7f20*/  @!PT LDS RZ, [RZ] ;  /* 0x00000000fffff984 */ /* 0x000fe20000000800 */
[----:B------:R-:W-:Y:S01]  /*7f30*/  @!PT LDS RZ, [RZ] ;  /* 0x00000000fffff984 */ /* 0x000fe20000000800 */
[----:B------:R-:W-:Y:S01]  /*7f40*/  @!PT LDS RZ, [RZ] ;  /* 0x00000000fffff984 */ /* 0x000fe20000000800 */
[----:B------:R1:W-:Y:S07]  /*7f50*/  MEMBAR.ALL.CTA ;  /* 0x0000000000007992 */ /* 0x0003ee0000008000 */
[----:B-1----:R-:W1:Y:S02]  /*7f60*/  FENCE.VIEW.ASYNC.S ;  /* 0x00000000000073c6 */ /* 0x002e640000000000 */
[----:B-1----:R-:W-:Y:S06]  /*7f70*/  BAR.SYNC.DEFER_BLOCKING 0x1, 0x80 ;  /* 0x0042000000007b1d */ /* 0x002fec0000010000 */
[----:B------:R-:W-:Y:S05]  /*7f80*/  @P0 BRA `(.L_x_121) ;  /* 0x0000000000240947 */ /* 0x000fea0003800000 */
[----:B------:R-:W-:Y:S02]  /*7f90*/  UIADD3 UR4, UP0, UPT, UR62, 0x680, URZ ;  /* 0x000006803e047890 */ /* 0x000fe4000ff1e0ff */
[----:B------:R-:W-:Y:S02]  /*7fa0*/  UIADD3 UR9, UPT, UPT, UR49, 0x40, URZ ;  /* 0x0000004031097890 */ /* 0x000fe4000fffe0ff */
[----:B------:R-:W-:Y:S02]  /*7fb0*/  UIADD3 UR8, UPT, UPT, UR44, 0x2400, URZ ;  /* 0x000024002c087890 */ /* 0x000fe4000fffe0ff */
[----:B------:R-:W-:Y:S01]  /*7fc0*/  UIADD3.X UR5, UPT, UPT, URZ, UR63, URZ, UP0, !UPT ;  /* 0x0000003fff057290 */ /* 0x000fe200087fe4ff */
[----:B------:R-:W-:Y:S01]  /*7fd0*/  UMOV UR10, UR50 ;  /* 0x00000032000a7c82 */ /* 0x000fe20008000000 */
[----:B------:R-:W-:Y:S07]  /*7fe0*/  UMOV UR11, UR36 ;  /* 0x00000024000b7c82 */ /* 0x000fee0008000000 */
[----:B------:R1:W-:Y:S01]  /*7ff0*/  UTMASTG.3D [UR8], [UR4] ;  /* 0x00000008040073b5 */ /* 0x0003e20008010000 */
[----:B------:R0:W-:Y:S01]  /*8000*/  UTMACMDFLUSH ;  /* 0x00000000000079b7 */ /* 0x0001e20000000000 */
[----:B-1----:R-:W-:Y:S04]  /*8010*/  DEPBAR.LE SB0, 0x1 ;  /* 0x000080400000791a */ /* 0x002fe80000000000 */
.L_x_121:
[----:B------:R-:W-:Y:S05]  /*8020*/  BSYNC.RECONVERGENT B0 ;  /* 0x0000000000007941 */ /* 0x000fea0003800200 */
.L_x_120:
[----:B------:R-:W-:Y:S01]  /*8030*/  BAR.SYNC.DEFER_BLOCKING 0x1, 0x80 ;  /* 0x0042000000007b1d */ /* 0x000fe20000010000 */
[----:B------:R-:W-:Y:S04]  /*8040*/  UIADD3 UR4, UPT, UPT, UR46, 0x1, URZ ;  /* 0x000000012e047890 */ /* 0x000fe8000fffe0ff */
[----:B------:R-:W-:Y:S04]  /*8050*/  UISETP.NE.AND UP0, UPT, UR4, 0x4, UPT ;  /* 0x000000040400788c */ /* 0x000fe8000bf05270 */
[----:B------:R-:W-:Y:S01]  /*8060*/  USEL UR45, UR4, URZ, UP0 ;  /* 0x000000ff042d7287 */ /* 0x000fe20008000000 */
[----:B------:R1:W-:Y:S01]  /*8070*/  @P6 SYNCS.ARRIVE.TRANS64.RED.A1T0 RZ, [R63+URZ], RZ ;  /* 0x000000ff3fff69a7 */ /* 0x0003e200081004ff */
[----:B------:R-:W-:Y:S01]  /*8080*/  BSSY B1, `(.L_x_122) ;  /* 0x0000018000017945 */ /* 0x000fe20003800000 */
[----:B------:R-:W3:Y:S02]  /*8090*/  @P6 SYNCS.PHASECHK.TRANS64.TRYWAIT P0, [R109+URZ+0x90], R110 ;  /* 0x0000906e6d0065a7 */ /* 0x000ee400080011ff */
[----:B---3--:R-:W-:Y:S01]  /*80a0*/  @P6 SEL R60, RZ, 0x1, !P0 ;  /* 0x00000001ff3c6807 */ /* 0x008fe20004000000 */
[----:B-1----:R-:W-:Y:S06]  /*80b0*/  @!P6 BRA `(.L_x_123) ;  /* 0x000000000050e947 */ /* 0x002fec0003800000 */
        /* <DEDUP_REMOVED lines=8> */
[----:B------:R-:W-:Y:S04]  /*8140*/  SHF.L.U32 R4, R94, 0x1f, RZ ;  /* 0x0000001f5e047819 */ /* 0x000fe800000006ff */
[----:B------:R-:W1:Y:S02]  /*8150*/  SYNCS.PHASECHK.TRANS64.TRYWAIT P0, [R109+URZ+0x90], R4 ;  /* 0x000090046d0075a7 */ /* 0x000e6400080011ff */
[----:B-1----:R-:W-:Y:S05]  /*8160*/  @!P0 BRA `(.L_x_126) ;  /* 0x0000002400f88947 */ /* 0x002fea0003800000 */
.L_x_125:
[----:B------:R-:W-:Y:S05]  /*8170*/  BSYNC B0 ;  /* 0x0000000000007941 */ /* 0x000fea0003800000 */
.L_x_124:
[----:B------:R-:W-:Y:S02]  /*8180*/  ISETP.NE.AND P0, PT, R61, RZ, PT ;  /* 0x000000ff3d00720c */ /* 0x000fe40003f05270 */
[----:B------:R-:W-:Y:S11]  /*8190*/  IADD3 R46, PT, PT, R46, 0x1, RZ ;  /* 0x000000012e2e7810 */ /* 0x000ff60007ffe0ff */
[----:B-1----:R-:W-:Y:S01]  /*81a0*/  @P0 IMAD.IADD R4, R95, 0x1, R0 ;  /* 0x000000015f040824 */ /* 0x002fe200078e0200 */
[----:B------:R-:W-:Y:S05]  /*81b0*/  @P0 WARPSYNC.ALL ;  /* 0x0000000000000948 */ /* 0x000fea0003800000 */
[----:B------:R1:W3:Y:S04]  /*81c0*/  @P0 LDSM.16.M88.4 R48, [R3+UR44+0x400] ;  /* 0x0004002c0330083b */ /* 0x0002e80008000200 */
[----:B------:R1:W4:Y:S04]  /*81d0*/  @P0 LDSM.16.M88.4 R56, [R2+0x400] ;  /* 0x000400000238083b */ /* 0x0003280000000200 */
[----:B------:R1:W1:Y:S04]  /*81e0*/  @P0 LDSM.16.M88.4 R64, [R0+0x400] ;  /* 0x000400000040083b */ /* 0x0002680000000200 */
[----:B------:R1:W1:Y:S02]  /*81f0*/  @P0 LDSM.16.M88.4 R72, [R4+0x400] ;  /* 0x000400000448083b */ /* 0x0002640000000200 */
.L_x_123:
[----:B------:R-:W-:Y:S05]  /*8200*/  BSYNC B1 ;  /* 0x0000000000017941 */ /* 0x000fea0003800000 */
.L_x_122:
[----:B-1----:R-:W-:Y:S05]  /*8210*/  VIADD R3, R39, 0x80 ;  /* 0x0000008027037836 */ /* 0x002fea0000000000 */
[----:B------:R-:W-:Y:S04]  /*8220*/  SHF.R.U32.HI R3, RZ, 0x15, R3 ;  /* 0x00000015ff037819 */ /* 0x000fe80000011603 */
[----:B------:R-:W-:Y:S11]  /*8230*/  LOP3.LUT P0, RZ, R3, 0x3, R86, 0x48, !PT ;  /* 0x0000000303ff7812 */ /* 0x000ff60007804856 */
[----:B------:R-:W-:Y:S02]  /*8240*/  @!UPT UIADD3 URZ, UPT, UPT, URZ, URZ, URZ ;  /* 0x000000fffffff290 */ /* 0x000fe4000fffe0ff */
[----:B------:R-:W-:Y:S05]  /*8250*/  @!P0 BRA `(.L_x_127) ;  /* 0x0000000000408947 */ /* 0x000fea0003800000 */
[----:B------:R-:W1:Y:S01]  /*8260*/  LDCU.64 UR8, c[0x4][0x70] ;  /* 0x01000e00ff0877ac */ /* 0x000e620008000a00 */
[----:B------:R-:W-:Y:S01]  /*8270*/  MOV R3, 0x0 ;  /* 0x0000000000037802 */ /* 0x000fe20000000f00 */
[----:B------:R-:W-:Y:S02]  /*8280*/  HFMA2 R12, -RZ, RZ, 0, 5.9604644775390625e-08 ;  /* 0x00000001ff0c7431 */ /* 0x000fe400000001ff */
[----:B------:R-:W-:Y:S02]  /*8290*/  IMAD.MOV.U32 R8, RZ, RZ, 0x192 ;  /* 0x00000192ff087424 */ /* 0x000fe400078e00ff */
[----:B------:R-:W-:Y:S01]  /*82a0*/  IMAD.MOV.U32 R13, RZ, RZ, RZ ;  /* 0x000000ffff0d7224 */ /* 0x000fe200078e00ff */
[----:B------:R-:W5:Y:S01]  /*82b0*/  LDCU.64 UR6, c[0x4][0x78] ;  /* 0x01000f00ff0677ac */ /* 0x000f620008000a00 */
[----:B------:R-:W2:Y:S01]  /*82c0*/  LDC.64 R2, c[0x4][R3] ;  /* 0x0100000003027b82 */ /* 0x000ea20000000a00 */
[----:B------:R-:W3:Y:S01]  /*82d0*/  LDCU.64 UR4, c[0x4][0x10] ;  /* 0x01000200ff0477ac */ /* 0x000ee20008000a00 */
[----:B-1----:R-:W-:Y:S01]  /*82e0*/  MOV R5, UR9 ;  /* 0x0000000900057c02 */ /* 0x002fe20008000f00 */
[----:B------:R-:W-:Y:S01]  /*82f0*/  IMAD.U32 R4, RZ, RZ, UR8 ;  /* 0x00000008ff047e24 */ /* 0x000fe2000f8e00ff */
[----:B-----5:R-:W-:Y:S01]  /*8300*/  MOV R7, UR7 ;  /* 0x0000000700077c02 */ /* 0x020fe20008000f00 */
[----:B------:R-:W-:Y:S01]  /*8310*/  IMAD.U32 R6, RZ, RZ, UR6 ;  /* 0x00000006ff067e24 */ /* 0x000fe2000f8e00ff */
[----:B---3--:R-:W-:Y:S01]  /*8320*/  MOV R11, UR5 ;  /* 0x00000005000b7c02 */ /* 0x008fe20008000f00 */
[----:B------:R-:W-:Y:S02]  /*8330*/  IMAD.U32 R10, RZ, RZ, UR4 ;  /* 0x00000004ff0a7e24 */ /* 0x000fe4000f8e00ff */
[----:B------:R-:W-:Y:S07]  /*8340*/  LEPC R20, `(.L_x_127) ;  /* 0x000000001014794e */ /* 0x000fee0000000000 */
[----:B--2-4-:R-:W-:Y:S05]  /*8350*/  CALL.ABS.NOINC R2 ;  /* 0x0000000002007343 */ /* 0x014fea0003c00000 */
.L_x_127:
[C---:B---3--:R-:W-:Y:S01]  /*8360*/  SHF.L.U32 R40, R48.reuse, 0x10, RZ ;  /* 0x0000001030287819 */ /* 0x048fe200000006ff */
[----:B------:R-:W-:Y:S05]  /*8370*/  WARPSYNC.ALL ;  /* 0x0000000000007948 */ /* 0x000fea0003800000 */
[----:B------:R-:W-:Y:S01]  /*8380*/  R2UR UR4, R39 ;  /* 0x00000000270472ca */ /* 0x000fe200000e0000 */
[----:B------:R-:W-:Y:S01]  /*8390*/  BSSY.RECONVERGENT B0, `(.L_x_128) ;  /* 0x000008e000007945 */ /* 0x000fe20003800200 */
[----:B------:R-:W-:Y:S02]  /*83a0*/  LOP3.LUT R43, R48, 0xffff0000, RZ, 0xc0, !PT ;  /* 0xffff0000302b7812 */ /* 0x000fe400078ec0ff */
[----:B------:R-:W-:Y:S02]  /*83b0*/  SHF.L.U32 R42, R49, 0x10, RZ ;  /* 0x00000010312a7819 */ /* 0x000fe400000006ff */
[C---:B------:R-:W-:Y:S02]  /*83c0*/  SHF.L.U32 R45, R51.reuse, 0x10, RZ ;  /* 0x00000010332d7819 */ /* 0x040fe400000006ff */
[----:B------:R-:W-:Y:S02]  /*83d0*/  LOP3.LUT R44, R51, 0xffff0000, RZ, 0xc0, !PT ;  /* 0xffff0000332c7812 */ /* 0x000fe400078ec0ff */
[----:B------:R-:W-:Y:S02]  /*83e0*/  ISETP.NE.AND P6, PT, R98, RZ, PT ;  /* 0x000000ff6200720c */ /* 0x000fe40003fc5270 */
[----:B------:R-:W-:Y:S01]  /*83f0*/  ISETP.NE.AND P0, PT, R97, RZ, PT ;  /* 0x000000ff6100720c */ /* 0x000fe20003f05270 */
[----:B------:R-:W1:Y:S01]  /*8400*/  LDTM.16dp256bit.x8 R4, tmem[UR4+0x80] ;  /* 0x00008004000479ee */ /* 0x000e6200081a0000 */
[----:B------:R-:W-:Y:S02]  /*8410*/  MOV R63, UR45 ;  /* 0x0000002d003f7c02 */ /* 0x000fe40008000f00 */
[----:B------:R-:W-:Y:S07]  /*8420*/  LEA R110, R46, UR44, 0x3 ;  /* 0x0000002c2e6e7c11 */ /* 0x000fee000f8e18ff */
[----:B------:R-:W-:Y:S02]  /*8430*/  @P6 LEA R63, R63, UR44, 0x3 ;  /* 0x0000002c3f3f6c11 */ /* 0x000fe4000f8e18ff */
[----:B------:R-:W-:Y:S02]  /*8440*/  @P6 SHF.L.U32 R109, R94, 0x1f, RZ ;  /* 0x0000001f5e6d6819 */ /* 0x000fe400000006ff */
[----:B------:R-:W-:Y:S04]  /*8450*/  @P6 IADD3 R63, PT, PT, R63, 0xb0, RZ ;  /* 0x000000b03f3f6810 */ /* 0x000fe80007ffe0ff */
[----:B------:R-:W-:Y:S01]  /*8460*/  @P6 PRMT R63, R108, 0x654, R63 ;  /* 0x000006546c3f6816 */ /* 0x000fe2000000003f */
[C---:B-1----:R-:W-:Y:S01]  /*8470*/  FMUL R0, R38.reuse, R4 ;  /* 0x0000000426007220 */ /* 0x042fe20000400000 */
[C---:B------:R-:W-:Y:S01]  /*8480*/  FMUL R2, R38.reuse, R5 ;  /* 0x0000000526027220 */ /* 0x040fe20000400000 */
        /* <DEDUP_REMOVED lines=9> */
[----:B--2---:R-:W-:Y:S01]  /*8520*/  F2FP.BF16.F32.PACK_AB R68, R2, R0 ;  /* 0x000000000244723e */ /* 0x004fe200000010ff */
[----:B------:R-:W-:Y:S01]  /*8530*/  FMUL R5, R38, R9 ;  /* 0x0000000926057220 */ /* 0x000fe20000400000 */
[C---:B------:R-:W-:Y:S01]  /*8540*/  FFMA R7, R41.reuse, R40, R7 ;  /* 0x0000002829077223 */ /* 0x040fe20000000007 */
[----:B----4-:R-:W-:Y:S01]  /*8550*/  SHF.L.U32 R40, R56, 0x10, RZ ;  /* 0x0000001038287819 */ /* 0x010fe200000006ff */
[C---:B------:R-:W-:Y:S01]  /*8560*/  FMUL R6, R38.reuse, R10 ;  /* 0x0000000a26067220 */ /* 0x040fe20000400000 */
[C---:B------:R-:W-:Y:S01]  /*8570*/  FMUL R11, R38.reuse, R11 ;  /* 0x0000000b260b7220 */ /* 0x040fe20000400000 */
[----:B------:R-:W-:Y:S01]  /*8580*/  FFMA R4, R41, R43, R4 ;  /* 0x0000002b29047223 */ /* 0x000fe20000000004 */
[----:B------:R-:W-:Y:S01]  /*8590*/  SHF.L.U32 R43, R57, 0x10, RZ ;  /* 0x00000010392b7819 */ /* 0x000fe200000006ff */
[----:B------:R-:W-:Y:S01]  /*85a0*/  FMUL R8, R38, R12 ;  /* 0x0000000c26087220 */ /* 0x000fe20000400000 */
[----:B------:R-:W-:Y:S01]  /*85b0*/  F2FP.BF16.F32.PACK_AB R69, R7, R3 ;  /* 0x000000030745723e */ /* 0x000fe200000010ff */
[C---:B------:R-:W-:Y:S01]  /*85c0*/  FFMA R5, R41.reuse, R42, R5 ;  /* 0x0000002a29057223 */ /* 0x040fe20000000005 */
[----:B------:R-:W-:Y:S01]  /*85d0*/  LOP3.LUT R42, R56, 0xffff0000, RZ, 0xc0, !PT ;  /* 0xffff0000382a7812 */ /* 0x000fe200078ec0ff */
[----:B------:R-:W-:Y:S01]  /*85e0*/  FFMA R6, R41, R45, R6 ;  /* 0x0000002d29067223 */ /* 0x000fe20000000006 */
[----:B------:R-:W-:Y:S01]  /*85f0*/  SHF.L.U32 R45, R65, 0x10, RZ ;  /* 0x00000010412d7819 */ /* 0x000fe200000006ff */
[----:B------:R-:W-:Y:S01]  /*8600*/  FFMA R11, R41, R44, R11 ;  /* 0x0000002c290b7223 */ /* 0x000fe2000000000b */
[----:B------:R-:W-:Y:S01]  /*8610*/  F2FP.BF16.F32.PACK_AB R70, R5, R4 ;  /* 0x000000040546723e */ /* 0x000fe200000010ff */
[----:B------:R-:W-:Y:S01]  /*8620*/  FFMA R8, R41, R40, R8 ;  /* 0x0000002829087223 */ /* 0x000fe20000000008 */
[----:B------:R-:W-:Y:S01]  /*8630*/  LOP3.LUT R40, R57, 0xffff0000, RZ, 0xc0, !PT ;  /* 0xffff000039287812 */ /* 0x000fe200078ec0ff */
[C---:B------:R-:W-:Y:S01]  /*8640*/  FMUL R9, R38.reuse, R13 ;  /* 0x0000000d26097220 */ /* 0x040fe20000400000 */
[----:B------:R-:W-:Y:S01]  /*8650*/  F2FP.BF16.F32.PACK_AB R71, R11, R6 ;  /* 0x000000060b47723e */ /* 0x000fe200000010ff */
[C---:B------:R-:W-:Y:S01]  /*8660*/  FMUL R10, R38.reuse, R14 ;  /* 0x0000000e260a7220 */ /* 0x040fe20000400000 */
[----:B------:R-:W-:Y:S01]  /*8670*/  LOP3.LUT R44, R75, 0xffff0000, RZ, 0xc0, !PT ;  /* 0xffff00004b2c7812 */ /* 0x000fe200078ec0ff */
[----:B------:R-:W-:Y:S01]  /*8680*/  FMUL R15, R38, R15 ;  /* 0x0000000f260f7220 */ /* 0x000fe20000400000 */
        /* <DEDUP_REMOVED lines=8> */
[----:B------:R-:W-:Y:S01]  /*8710*/  FMUL R13, R38, R17 ;  /* 0x00000011260d7220 */ /* 0x000fe20000400000 */
[----:B------:R-:W-:Y:S01]  /*8720*/  F2FP.BF16.F32.PACK_AB R53, R15, R10 ;  /* 0x0000000a0f35723e */ /* 0x000fe200000010ff */
[C---:B------:R-:W-:Y:S01]  /*8730*/  FFMA R12, R41.reuse, R42, R12 ;  /* 0x0000002a290c7223 */ /* 0x040fe2000000000c */
[----:B------:R-:W-:Y:S01]  /*8740*/  LOP3.LUT R42, R64, 0xffff0000, RZ, 0xc0, !PT ;  /* 0xffff0000402a7812 */ /* 0x000fe200078ec0ff */
[C---:B------:R-:W-:Y:S01]  /*8750*/  FMUL R14, R38.reuse, R18 ;  /* 0x00000012260e7220 */ /* 0x040fe20000400000 */
[----:B------:R-:W-:Y:S01]  /*8760*/  FFMA R13, R41, R40, R13 ;  /* 0x00000028290d7223 */ /* 0x000fe2000000000d */
[----:B------:R-:W-:Y:S01]  /*8770*/  LOP3.LUT R40, R59, 0xffff0000, RZ, 0xc0, !PT ;  /* 0xffff00003b287812 */ /* 0x000fe200078ec0ff */
[----:B------:R-:W-:Y:S01]  /*8780*/  FMUL R19, R38, R19 ;  /* 0x0000001326137220 */ /* 0x000fe20000400000 */
[----:B------:R-:W-:Y:S01]  /*8790*/  FFMA R14, R41, R43, R14 ;  /* 0x0000002b290e7223 */ /* 0x000fe2000000000e */
[----:B------:R-:W-:Y:S01]  /*87a0*/  SHF.L.U32 R43, R64, 0x10, RZ ;  /* 0x00000010402b7819 */ /* 0x000fe200000006ff */
[C---:B------:R-:W-:Y:S01]  /*87b0*/  FMUL R16, R38.reuse, R20 ;  /* 0x0000001426107220 */ /* 0x040fe20000400000 */
[----:B------:R-:W-:Y:S01]  /*87c0*/  F2FP.BF16.F32.PACK_AB R54, R13, R12 ;  /* 0x0000000c0d36723e */ /* 0x000fe200000010ff */
[----:B------:R1:W-:Y:S01]  /*87d0*/  STSM.16.M88.4 [R100+0x4400], R68 ;  /* 0x0044004464007844 */ /* 0x0003e20000000200 */
        /* <DEDUP_REMOVED lines=24> */
[----:B------:R2:W-:Y:S01]  /*8960*/  STSM.16.M88.4 [R99+0x4400], R52 ;  /* 0x0044003463007844 */ /* 0x0005e20000000200 */
[----:B------:R-:W-:Y:S01]  /*8970*/  FFMA R27, R41, R42, R27 ;  /* 0x0000002a291b7223 */ /* 0x000fe2000000001b */
[----:B------:R-:W-:Y:S01]  /*8980*/  LOP3.LUT R42, R72, 0xffff0000, RZ, 0xc0, !PT ;  /* 0xffff0000482a7812 */ /* 0x000fe200078ec0ff */
[C---:B------:R-:W-:Y:S01]  /*8990*/  FMUL R24, R38.reuse, R28 ;  /* 0x0000001c26187220 */ /* 0x040fe20000400000 */
[C---:B------:R-:W-:Y:S01]  /*89a0*/  FMUL R25, R38.reuse, R29 ;  /* 0x0000001d26197220 */ /* 0x040fe20000400000 */
[C---:B------:R-:W-:Y:S01]  /*89b0*/  FMUL R26, R38.reuse, R30 ;  /* 0x0000001e261a7220 */ /* 0x040fe20000400000 */
[----:B-1----:R-:W-:Y:S01]  /*89c0*/  F2FP.BF16.F32.PACK_AB R68, R17, R16 ;  /* 0x000000101144723e */ /* 0x002fe200000010ff */
[C---:B------:R-:W-:Y:S01]  /*89d0*/  FFMA R24, R41.reuse, R40, R24 ;  /* 0x0000002829187223 */ /* 0x040fe20000000018 */
[C---:B------:R-:W-:Y:S01]  /*89e0*/  FFMA R25, R41.reuse, R42, R25 ;  /* 0x0000002a29197223 */ /* 0x040fe20000000019 */
[----:B------:R-:W-:Y:S01]  /*89f0*/  FFMA R26, R41, R43, R26 ;  /* 0x0000002b291a7223 */ /* 0x000fe2000000001a */
[----:B------:R-:W-:Y:S01]  /*8a00*/  LOP3.LUT R40, R73, 0xffff0000, RZ, 0xc0, !PT ;  /* 0xffff000049287812 */ /* 0x000fe200078ec0ff */
        /* <DEDUP_REMOVED lines=38> */
.L_x_129:
[----:B------:R-:W-:Y:S05]  /*8c70*/  BSYNC.RECONVERGENT B0 ;  /* 0x0000000000007941 */ /* 0x000fea0003800200 */
.L_x_128:
        /* <DEDUP_REMOVED lines=20> */
.L_x_133:
[----:B------:R-:W-:Y:S05]  /*8dc0*/  BSYNC B0 ;  /* 0x0000000000007941 */ /* 0x000fea0003800000 */
.L_x_132:
[----:B------:R-:W-:Y:S11]  /*8dd0*/  ISETP.NE.AND P0, PT, R61, RZ, PT ;  /* 0x000000ff3d00720c */ /* 0x000ff60003f05270 */
[----:B------:R-:W-:Y:S02]  /*8de0*/  @!UPT UIADD3 URZ, UPT, UPT, URZ, URZ, URZ ;  /* 0x000000fffffff290 */ /* 0x000fe4000fffe0ff */
[----:B------:R-:W-:Y:S01]  /*8df0*/  @P0 IADD3 R2, PT, PT, R95, R62, RZ ;  /* 0x0000003e5f020210 */ /* 0x000fe20007ffe0ff */
[----:B------:R-:W-:Y:S05]  /*8e00*/  @P0 WARPSYNC.ALL ;  /* 0x0000000000000948 */ /* 0x000fea0003800000 */
[----:B------:R3:W4:Y:S04]  /*8e10*/  @P0 LDSM.16.M88.4 R48, [R46+UR44+0x400] ;  /* 0x0004002c2e30083b */ /* 0x0007280008000200 */
[----:B------:R3:W1:Y:S04]  /*8e20*/  @P0 LDSM.16.M88.4 R56, [R0+0x400] ;  /* 0x000400000038083b */ /* 0x0006680000000200 */
[----:B------:R3:W1:Y:S04]  /*8e30*/  @P0 LDSM.16.M88.4 R64, [R62+0x400] ;  /* 0x000400003e40083b */ /* 0x0006680000000200 */
[----:B------:R3:W1:Y:S02]  /*8e40*/  @P0 LDSM.16.M88.4 R72, [R2+0x400] ;  /* 0x000400000248083b */ /* 0x0006640000000200 */
.L_x_131:
[----:B------:R-:W-:Y:S05]  /*8e50*/  BSYNC B1 ;  /* 0x0000000000017941 */ /* 0x000fea0003800000 */
.L_x_130:
        /* <DEDUP_REMOVED lines=11> */
[----:B---3--:R-:W3:Y:S01]  /*8f10*/  LDC.64 R2, c[0x4][R3] ;  /* 0x0100000003027b82 */ /* 0x008ee20000000a00 */
[----:B------:R-:W2:Y:S01]  /*8f20*/  LDCU.64 UR4, c[0x4][0x10] ;  /* 0x01000200ff0477ac */ /* 0x000ea20008000a00 */
[----:B-1----:R-:W-:Y:S01]  /*8f30*/  MOV R5, UR9 ;  /* 0x0000000900057c02 */ /* 0x002fe20008000f00 */
[----:B------:R-:W-:Y:S01]  /*8f40*/  IMAD.U32 R4, RZ, RZ, UR8 ;  /* 0x00000008ff047e24 */ /* 0x000fe2000f8e00ff */
[----:B-----5:R-:W-:Y:S01]  /*8f50*/  MOV R7, UR7 ;  /* 0x0000000700077c02 */ /* 0x020fe20008000f00 */
[----:B------:R-:W-:Y:S01]  /*8f60*/  IMAD.U32 R6, RZ, RZ, UR6 ;  /* 0x00000006ff067e24 */ /* 0x000fe2000f8e00ff */
[----:B--2---:R-:W-:Y:S01]  /*8f70*/  MOV R11, UR5 ;  /* 0x00000005000b7c02 */ /* 0x004fe20008000f00 */
[----:B------:R-:W-:Y:S02]  /*8f80*/  IMAD.U32 R10, RZ, RZ, UR4 ;  /* 0x00000004ff0a7e24 */ /* 0x000fe4000f8e00ff */
[----:B------:R-:W-:Y:S07]  /*8f90*/  LEPC R20, `(.L_x_135) ;  /* 0x000000001014794e */ /* 0x000fee0000000000 */
[----:B---34-:R-:W-:Y:S05]  /*8fa0*/  CALL.ABS.NOINC R2 ;  /* 0x0000000002007343 */ /* 0x018fea0003c00000 */
.L_x_135:
[----:B------:R-:W-:Y:S01]  /*8fb0*/  ISETP.NE.AND P0, PT, R97, RZ, PT ;  /* 0x000000ff6100720c */ /* 0x000fe20003f05270 */
[----:B------:R-:W-:Y:S05]  /*8fc0*/  WARPSYNC.ALL ;  /* 0x0000000000007948 */ /* 0x000fea0003800000 */
[----:B------:R-:W-:Y:S01]  /*8fd0*/  R2UR UR4, R39 ;  /* 0x00000000270472ca */ /* 0x000fe200000e0000 */
[----:B------:R-:W1:Y:S01]  /*8fe0*/  S2UR UR6, SR_CgaCtaId ;  /* 0x00000000000679c3 */ /* 0x000e620000008800 */
[C---:B----4-:R-:W-:Y:S01]  /*8ff0*/  SHF.L.U32 R40, R48.reuse, 0x10, RZ ;  /* 0x0000001030287819 */ /* 0x050fe200000006ff */
[----:B------:R-:W-:Y:S01]  /*9000*/  BSSY.RECONVERGENT B0, `(.L_x_136) ;  /* 0x000008b000007945 */ /* 0x000fe20003800200 */
[----:B------:R-:W-:Y:S02]  /*9010*/  LOP3.LUT R42, R48, 0xffff0000, RZ, 0xc0, !PT ;  /* 0xffff0000302a7812 */ /* 0x000fe400078ec0ff */
[C---:B------:R-:W-:Y:S02]  /*9020*/  SHF.L.U32 R43, R49.reuse, 0x10, RZ ;  /* 0x00000010312b7819 */ /* 0x040fe400000006ff */
[----:B------:R-:W-:Y:S02]  /*9030*/  LOP3.LUT R44, R49, 0xffff0000, RZ, 0xc0, !PT ;  /* 0xffff0000312c7812 */ /* 0x000fe400078ec0ff */
[C---:B------:R-:W-:Y:S02]  /*9040*/  SHF.L.U32 R45, R50.reuse, 0x10, RZ ;  /* 0x00000010322d7819 */ /* 0x040fe400000006ff */
[----:B---3--:R-:W-:Y:S01]  /*9050*/  LOP3.LUT R46, R50, 0xffff0000, RZ, 0xc0, !PT ;  /* 0xffff0000322e7812 */ /* 0x008fe200078ec0ff */
[----:B------:R-:W3:Y:S01]  /*9060*/  LDTM.16dp256bit.x8 R4, tmem[UR4+0xc0] ;  /* 0x0000c004000479ee */ /* 0x000ee200081a0000 */
[C---:B------:R-:W-:Y:S01]  /*9070*/  SHF.L.U32 R47, R51.reuse, 0x10, RZ ;  /* 0x00000010332f7819 */ /* 0x040fe200000006ff */
[----:B------:R-:W-:Y:S01]  /*9080*/  NOP ;  /* 0x0000000000007918 */ /* 0x000fe20000000000 */
[----:B------:R-:W-:Y:S02]  /*9090*/  LOP3.LUT R49, R51, 0xffff0000, RZ, 0xc0, !PT ;  /* 0xffff000033317812 */ /* 0x000fe400078ec0ff */
[----:B------:R-:W-:Y:S02]  /*90a0*/  R2UR UR5, R101 ;  /* 0x00000000650572ca */ /* 0x000fe400000e0000 */
[C---:B------:R-:W-:Y:S02]  /*90b0*/  SHF.L.U32 R48, R56.reuse, 0x10, RZ ;  /* 0x0000001038307819 */ /* 0x040fe400000006ff */
[----:B------:R-:W-:Y:S02]  /*90c0*/  LOP3.LUT R51, R56, 0xffff0000, RZ, 0xc0, !PT ;  /* 0xffff000038337812 */ /* 0x000fe400078ec0ff */
[C---:B------:R-:W-:Y:S02]  /*90d0*/  SHF.L.U32 R50, R57.reuse, 0x10, RZ ;  /* 0x0000001039327819 */ /* 0x040fe400000006ff */
[----:B--2---:R-:W-:Y:S02]  /*90e0*/  LOP3.LUT R52, R57, 0xffff0000, RZ, 0xc0, !PT ;  /* 0xffff000039347812 */ /* 0x004fe400078ec0ff */
[C---:B------:R-:W-:Y:S02]  /*90f0*/  SHF.L.U32 R53, R58.reuse, 0x10, RZ ;  /* 0x000000103a357819 */ /* 0x040fe400000006ff */
[----:B------:R-:W-:Y:S01]  /*9100*/  LOP3.LUT R54, R58, 0xffff0000, RZ, 0xc0, !PT ;  /* 0xffff00003a367812 */ /* 0x000fe200078ec0ff */
[----:B------:R-:W-:Y:S01]  /*9110*/  UIADD3 UR4, UPT, UPT, UR5, 0x120, URZ ;  /* 0x0000012005047890 */ /* 0x000fe2000fffe0ff */
[C---:B------:R-:W-:Y:S02]  /*9120*/  SHF.L.U32 R55, R59.reuse, 0x10, RZ ;  /* 0x000000103b377819 */ /* 0x040fe400000006ff */
[----:B------:R-:W-:Y:S02]  /*9130*/  LOP3.LUT R56, R59, 0xffff0000, RZ, 0xc0, !PT ;  /* 0xffff00003b387812 */ /* 0x000fe400078ec0ff */
[----:B------:R-:W-:Y:S01]  /*9140*/  SHF.L.U32 R57, R64, 0x10, RZ ;  /* 0x0000001040397819 */ /* 0x000fe200000006ff */
[----:B-1----:R-:W-:Y:S01]  /*9150*/  UPRMT UR4, UR6, 0x654, UR4 ;  /* 0x0000065406047896 */ /* 0x002fe20008000004 */
[C---:B---3--:R-:W-:Y:S01]  /*9160*/  FMUL R4, R38.reuse, R4 ;  /* 0x0000000426047220 */ /* 0x048fe20000400000 */
[C---:B------:R-:W-:Y:S01]  /*9170*/  FMUL R5, R38.reuse, R5 ;  /* 0x0000000526057220 */ /* 0x040fe20000400000 */
[----:B------:R-:W-:Y:S01]  /*9180*/  FMUL R6, R38, R6 ;  /* 0x0000000626067220 */ /* 0x000fe20000400000 */
[----:B------:R-:W-:Y:S01]  /*9190*/  LOP3.LUT R58, R64, 0xffff0000, RZ, 0xc0, !PT ;  /* 0xffff0000403a7812 */ /* 0x000fe200078ec0ff */
[C---:B------:R-:W-:Y:S01]  /*91a0*/  FFMA R4, R41.reuse, R40, R4 ;  /* 0x0000002829047223 */ /* 0x040fe20000000004 */
[----:B------:R-:W-:Y:S01]  /*91b0*/  FFMA R5, R41, R42, R5 ;  /* 0x0000002a29057223 */ /* 0x000fe20000000005 */
[----:B------:R-:W-:Y:S01]  /*91c0*/  SHF.L.U32 R59, R65, 0x10, RZ ;  /* 0x00000010413b7819 */ /* 0x000fe200000006ff */
[----:B------:R-:W-:Y:S01]  /*91d0*/  FFMA R6, R41, R43, R6 ;  /* 0x0000002b29067223 */ /* 0x000fe20000000006 */
[----:B------:R-:W-:Y:S01]  /*91e0*/  SYNCS.ARRIVE.TRANS64.RED.A1T0 RZ, [UR4], RZ ;  /* 0x000000ffffff79a7 */ /* 0x000fe20008100404 */
[C---:B------:R-:W-:Y:S01]  /*91f0*/  FMUL R7, R38.reuse, R7 ;  /* 0x0000000726077220 */ /* 0x040fe20000400000 */
[----:B------:R-:W-:Y:S01]  /*9200*/  LOP3.LUT R60, R65, 0xffff0000, RZ, 0xc0, !PT ;  /* 0xffff0000413c7812 */ /* 0x000fe200078ec0ff */
[C---:B------:R-:W-:Y:S01]  /*9210*/  FMUL R8, R38.reuse, R8 ;  /* 0x0000000826087220 */ /* 0x040fe20000400000 */
[----:B------:R-:W-:Y:S01]  /*9220*/  F2FP.BF16.F32.PACK_AB R104, R5, R4 ;  /* 0x000000040568723e */ /* 0x000fe200000010ff */
[C---:B------:R-:W-:Y:S01]  /*9230*/  FFMA R7, R41.reuse, R44, R7 ;  /* 0x0000002c29077223 */ /* 0x040fe20000000007 */
[----:B------:R-:W-:Y:S01]  /*9240*/  FMUL R9, R38, R9 ;  /* 0x0000000926097220 */ /* 0x000fe20000400000 */
[----:B------:R-:W-:Y:S01]  /*9250*/  FFMA R8, R41, R45, R8 ;  /* 0x0000002d29087223 */ /* 0x000fe20000000008 */
[----:B------:R-:W-:Y:S01]  /*9260*/  SHF.L.U32 R61, R66, 0x10, RZ ;  /* 0x00000010423d7819 */ /* 0x000fe200000006ff */
[C---:B------:R-:W-:Y:S01]  /*9270*/  FMUL R0, R38.reuse, R10 ;  /* 0x0000000a26007220 */ /* 0x040fe20000400000 */
[----:B------:R-:W-:Y:S01]  /*9280*/  F2FP.BF16.F32.PACK_AB R105, R7, R6 ;  /* 0x000000060769723e */ /* 0x000fe200000010ff */
[C---:B------:R-:W-:Y:S01]  /*9290*/  FFMA R9, R41.reuse, R46, R9 ;  /* 0x0000002e29097223 */ /* 0x040fe20000000009 */
[----:B------:R-:W-:Y:S01]  /*92a0*/  FMUL R2, R38, R11 ;  /* 0x0000000b26027220 */ /* 0x000fe20000400000 */
[----:B------:R-:W-:Y:S01]  /*92b0*/  FFMA R0, R41, R47, R0 ;  /* 0x0000002f29007223 */ /* 0x000fe20000000000 */
[----:B------:R-:W-:Y:S01]  /*92c0*/  LOP3.LUT R62, R66, 0xffff0000, RZ, 0xc0, !PT ;  /* 0xffff0000423e7812 */ /* 0x000fe200078ec0ff */
[C---:B------:R-:W-:Y:S01]  /*92d0*/  FMUL R3, R38.reuse, R12 ;  /* 0x0000000c26037220 */ /* 0x040fe20000400000 */
[----:B------:R-:W-:Y:S01]  /*92e0*/  F2FP.BF16.F32.PACK_AB R106, R9, R8 ;  /* 0x00000008096a723e */ /* 0x000fe200000010ff */
[C---:B------:R-:W-:Y:S01]  /*92f0*/  FFMA R2, R41.reuse, R49, R2 ;  /* 0x0000003129027223 */ /* 0x040fe20000000002 */
[C---:B------:R-:W-:Y:S01]  /*9300*/  FMUL R10, R38.reuse, R13 ;  /* 0x0000000d260a7220 */ /* 0x040fe20000400000 */
[----:B------:R-:W-:Y:S01]  /*9310*/  FFMA R3, R41, R48, R3 ;  /* 0x0000003029037223 */ /* 0x000fe20000000003 */
[----:B------:R-:W-:Y:S01]  /*9320*/  SHF.L.U32 R63, R67, 0x10, RZ ;  /* 0x00000010433f7819 */ /* 0x000fe200000006ff */
[----:B------:R-:W-:Y:S01]  /*9330*/  FMUL R11, R38, R14 ;  /* 0x0000000e260b7220 */ /* 0x000fe20000400000 */
[----:B------:R-:W-:Y:S01]  /*9340*/  F2FP.BF16.F32.PACK_AB R107, R2, R0 ;  /* 0x00000000026b723e */ /* 0x000fe200000010ff */
[C---:B------:R-:W-:Y:S01]  /*9350*/  FFMA R10, R41.reuse, R51, R10 ;  /* 0x00000033290a7223 */ /* 0x040fe2000000000a */
[----:B------:R-:W-:Y:S01]  /*9360*/  FMUL R15, R38, R15 ;  /* 0x0000000f260f7220 */ /* 0x000fe20000400000 */
[----:B------:R-:W-:Y:S01]  /*9370*/  FFMA R11, R41, R50, R11 ;  /* 0x00000032290b7223 */ /* 0x000fe2000000000b */
[----:B------:R-:W-:Y:S01]  /*9380*/  LOP3.LUT R64, R67, 0xffff0000, RZ, 0xc0, !PT ;  /* 0xffff000043407812 */ /* 0x000fe200078ec0ff */
[----:B------:R1:W-:Y:S01]  /*9390*/  STSM.16.M88.4 [R100+0x6400], R104 ;  /* 0x0064006864007844 */ /* 0x0003e20000000200 */
[----:B------:R-:W-:Y:S01]  /*93a0*/  F2FP.BF16.F32.PACK_AB R112, R10, R3 ;  /* 0x000000030a70723e */ /* 0x000fe200000010ff */
[C---:B------:R-:W-:Y:S01]  /*93b0*/  FFMA R15, R41.reuse, R52, R15 ;  /* 0x00000034290f7223 */ /* 0x040fe2000000000f */
[C---:B------:R-:W-:Y:S01]  /*93c0*/  FMUL R12, R38.reuse, R16 ;  /* 0x00000010260c7220 */ /* 0x040fe20000400000 */
[C---:B------:R-:W-:Y:S01]  /*93d0*/  FMUL R13, R38.reuse, R17 ;  /* 0x00000011260d7220 */ /* 0x040fe20000400000 */
[----:B------:R-:W-:Y:S01]  /*93e0*/  FMUL R14, R38, R18 ;  /* 0x00000012260e7220 */ /* 0x000fe20000400000 */
[----:B------:R-:W-:Y:S01]  /*93f0*/  SHF.L.U32 R65, R72, 0x10, RZ ;  /* 0x0000001048417819 */ /* 0x000fe200000006ff */
[----:B------:R-:W-:Y:S01]  /*9400*/  FFMA R12, R41, R53, R12 ;  /* 0x00000035290c7223 */ /* 0x000fe2000000000c */
[----:B------:R-:W-:Y:S01]  /*9410*/  F2FP.BF16.F32.PACK_AB R113, R15, R11 ;  /* 0x0000000b0f71723e */ /* 0x000fe200000010ff */
[C---:B------:R-:W-:Y:S01]  /*9420*/  FFMA R13, R41.reuse, R54, R13 ;  /* 0x00000036290d7223 */ /* 0x040fe2000000000d */
[----:B------:R-:W-:Y:S01]  /*9430*/  FFMA R14, R41, R55, R14 ;  /* 0x00000037290e7223 */ /* 0x000fe2000000000e */
[----:B------:R-:W-:Y:S01]  /*9440*/  FMUL R19, R38, R19 ;  /* 0x0000001326137220 */ /* 0x000fe20000400000 */
[----:B------:R-:W-:Y:S01]  /*9450*/  LOP3.LUT R66, R72, 0xffff0000, RZ, 0xc0, !PT ;  /* 0xffff000048427812 */ /* 0x000fe200078ec0ff */
[C---:B------:R-:W-:Y:S01]  /*9460*/  FMUL R16, R38.reuse, R20 ;  /* 0x0000001426107220 */ /* 0x040fe20000400000 */
[----:B------:R-:W-:Y:S01]  /*9470*/  F2FP.BF16.F32.PACK_AB R114, R13, R12 ;  /* 0x0000000c0d72723e */ /* 0x000fe200000010ff */
[C---:B------:R-:W-:Y:S01]  /*9480*/  FFMA R19, R41.reuse, R56, R19 ;  /* 0x0000003829137223 */ /* 0x040fe20000000013 */
[C---:B------:R-:W-:Y:S01]  /*9490*/  FMUL R17, R38.reuse, R21 ;  /* 0x0000001526117220 */ /* 0x040fe20000400000 */
[----:B------:R-:W-:Y:S01]  /*94a0*/  FFMA R16, R41, R57, R16 ;  /* 0x0000003929107223 */ /* 0x000fe20000000010 */
[----:B------:R-:W-:Y:S01]  /*94b0*/  SHF.L.U32 R67, R73, 0x10, RZ ;  /* 0x0000001049437819 */ /* 0x000fe200000006ff */
[C---:B------:R-:W-:Y:S01]  /*94c0*/  FMUL R18, R38.reuse, R22 ;  /* 0x0000001626127220 */ /* 0x040fe20000400000 */
[----:B------:R-:W-:Y:S01]  /*94d0*/  F2FP.BF16.F32.PACK_AB R115, R19, R14 ;  /* 0x0000000e1373723e */ /* 0x000fe200000010ff */
[C---:B------:R-:W-:Y:S01]  /*94e0*/  FFMA R17, R41.reuse, R58, R17 ;  /* 0x0000003a29117223 */ /* 0x040fe20000000011 */
[C---:B------:R-:W-:Y:S01]  /*94f0*/  FMUL R23, R38.reuse, R23 ;  /* 0x0000001726177220 */ /* 0x040fe20000400000 */
        /* <DEDUP_REMOVED lines=12> */
[C---:B------:R-:W-:Y:S01]  /*95c0*/  FMUL R27, R38.reuse, R27 ;  /* 0x0000001b261b7220 */ /* 0x040fe20000400000 */
[C---:B------:R-:W-:Y:S01]  /*95d0*/  FMUL R24, R38.reuse, R28 ;  /* 0x0000001c26187220 */ /* 0x040fe20000400000 */
[C---:B------:R-:W-:Y:S01]  /*95e0*/  FMUL R25, R38.reuse, R29 ;  /* 0x0000001d26197220 */ /* 0x040fe20000400000 */
[C---:B------:R-:W-:Y:S01]  /*95f0*/  FFMA R22, R41.reuse, R63, R22 ;  /* 0x0000003f29167223 */ /* 0x040fe20000000016 */
[C---:B------:R-:W-:Y:S01]  /*9600*/  FMUL R26, R38.reuse, R30 ;  /* 0x0000001e261a7220 */ /* 0x040fe20000400000 */
[C---:B------:R-:W-:Y:S01]  /*9610*/  FFMA R27, R41.reuse, R64, R27 ;  /* 0x00000040291b7223 */ /* 0x040fe2000000001b */
[----:B------:R-:W-:Y:S01]  /*9620*/  FMUL R31, R38, R31 ;  /* 0x0000001f261f7220 */ /* 0x000fe20000400000 */
[C---:B------:R-:W-:Y:S01]  /*9630*/  FFMA R24, R41.reuse, R65, R24 ;  /* 0x0000004129187223 */ /* 0x040fe20000000018 */
[----:B------:R-:W-:Y:S01]  /*9640*/  LOP3.LUT R70, R74, 0xffff0000, RZ, 0xc0, !PT ;  /* 0xffff00004a467812 */ /* 0x000fe200078ec0ff */
[C---:B------:R-:W-:Y:S01]  /*9650*/  FMUL R28, R38.reuse, R32 ;  /* 0x00000020261c7220 */ /* 0x040fe20000400000 */
[----:B------:R-:W-:Y:S01]  /*9660*/  FFMA R25, R41, R66, R25 ;  /* 0x0000004229197223 */ /* 0x000fe20000000019 */
[----:B------:R-:W-:Y:S01]  /*9670*/  SHF.L.U32 R71, R75, 0x10, RZ ;  /* 0x000000104b477819 */ /* 0x000fe200000006ff */
[C---:B------:R-:W-:Y:S01]  /*9680*/  FMUL R29, R38.reuse, R33 ;  /* 0x00000021261d7220 */ /* 0x040fe20000400000 */
[----:B------:R-:W-:Y:S01]  /*9690*/  FFMA R26, R41, R67, R26 ;  /* 0x00000043291a7223 */ /* 0x000fe2000000001a */
[----:B------:R-:W-:Y:S01]  /*96a0*/  LOP3.LUT R72, R75, 0xffff0000, RZ, 0xc0, !PT ;  /* 0xffff00004b487812 */ /* 0x000fe200078ec0ff */
        /* <DEDUP_REMOVED lines=31> */
[----:B--2---:R-:W-:Y:S04]  /*98a0*/  DEPBAR.LE SB0, 0x1 ;  /* 0x000080400000791a */ /* 0x004fe80000000000 */
.L_x_137:
[----:B------:R-:W-:Y:S05]  /*98b0*/  BSYNC.RECONVERGENT B0 ;  /* 0x0000000000007941 */ /* 0x000fea0003800200 */
.L_x_136:
[----:B------:R-:W-:Y:S01]  /*98c0*/  BAR.SYNC.DEFER_BLOCKING 0x1, 0x80 ;  /* 0x0042000000007b1d */ /* 0x000fe20000010000 */
[----:B------:R-:W-:Y:S01]  /*98d0*/  UISETP.NE.AND UP0, UPT, UR47, -0x4, UPT ;  /* 0xfffffffc2f00788c */ /* 0x000fe2000bf05270 */
[----:B------:R-:W-:Y:S08]  /*98e0*/  IADD3 R0, PT, PT, R36, 0x1, RZ ;  /* 0x0000000124007810 */ /* 0x000ff00007ffe0ff */
[----:B------:R-:W-:Y:S05]  /*98f0*/  BRA.U !UP0, `(.L_x_138) ;  /* 0x0000000108247547 */ /* 0x000fea000b800000 */
[----:B------:R-:W-:Y:S01]  /*9900*/  ISETP.NE.AND P0, PT, R98, RZ, PT ;  /* 0x000000ff6200720c */ /* 0x000fe20003f05270 */
[----:B------:R-:W-:Y:S01]  /*9910*/  IMAD.U32 R2, RZ, RZ, UR46 ;  /* 0x0000002eff027e24 */ /* 0x000fe2000f8e00ff */
[----:B------:R-:W-:Y:S04]  /*9920*/  UIADD3 UR4, UPT, UPT, UR46, 0x1, URZ ;  /* 0x000000012e047890 */ /* 0x000fe8000fffe0ff */
[----:B------:R-:W-:Y:S04]  /*9930*/  UISETP.NE.AND UP0, UPT, UR4, 0x4, UPT ;  /* 0x000000040400788c */ /* 0x000fe8000bf05270 */
[----:B------:R-:W-:Y:S03]  /*9940*/  USEL UR46, UR4, URZ, UP0 ;  /* 0x000000ff042e7287 */ /* 0x000fe60008000000 */
[----:B------:R-:W-:Y:S05]  /*9950*/  @P0 LEA R2, R2, UR44, 0x3 ;  /* 0x0000002c02020c11 */ /* 0x000fea000f8e18ff */
[----:B------:R-:W-:Y:S05]  /*9960*/  @P0 VIADD R3, R2, 0xb0 ;  /* 0x000000b002030836 */ /* 0x000fea0000000000 */
[----:B------:R-:W-:Y:S04]  /*9970*/  @P0 PRMT R3, R108, 0x654, R3 ;  /* 0x000006546c030816 */ /* 0x000fe80000000003 */
[----:B------:R2:W-:Y:S03]  /*9980*/  @P0 SYNCS.ARRIVE.TRANS64.RED.A1T0 RZ, [R3+URZ], RZ ;  /* 0x000000ff03ff09a7 */ /* 0x0005e600081004ff */
.L_x_138:
[----:B------:R-:W-:Y:S01]  /*9990*/  R2UR UR5, R87 ;  /* 0x00000000570572ca */ /* 0x000fe200000e0000 */
[----:B------:R-:W-:Y:S01]  /*99a0*/  UISETP.NE.AND UP0, UPT, UR61, URZ, UPT ;  /* 0x000000ff3d00728c */ /* 0x000fe2000bf05270 */
[----:B------:R-:W-:Y:S01]  /*99b0*/  R2UR UR4, R88 ;  /* 0x00000000580472ca */ /* 0x000fe200000e0000 */
[----:B------:R-:W-:Y:S01]  /*99c0*/  UIADD3 UR47, UPT, UPT, UR47, 0x4, URZ ;  /* 0x000000042f2f7890 */ /* 0x000fe2000fffe0ff */
[----:B------:R-:W-:Y:S01]  /*99d0*/  ISETP.NE.AND P0, PT, R91, 0x2, PT ;  /* 0x000000025b00780c */ /* 0x000fe20003f05270 */
[----:B------:R-:W-:Y:S01]  /*99e0*/  UMOV UR36, UR60 ;  /* 0x0000003c00247c82 */ /* 0x000fe20008000000 */
[----:B------:R-:W-:Y:S02]  /*99f0*/  ISETP.NE.AND P1, PT, R0, 0x4, PT ;  /* 0x000000040000780c */ /* 0x000fe40003f25270 */
[----:B--2---:R-:W-:Y:S02]  /*9a00*/  SEL R3, RZ, 0x1, P0 ;  /* 0x00000001ff037807 */ /* 0x004fe40000000000 */
[----:B------:R-:W-:Y:S02]  /*9a10*/  SEL R2, RZ, 0x1, P1 ;  /* 0x00000001ff027807 */ /* 0x000fe40000800000 */
[----:B------:R-:W-:Y:S01]  /*9a20*/  LOP3.LUT R92, R92, R3, RZ, 0x3c, !PT ;  /* 0x000000035c5c7212 */ /* 0x000fe200078e3cff */
[----:B------:R-:W-:Y:S01]  /*9a30*/  UIADD3 UR20, UPT, UPT, UR37, UR5, URZ ;  /* 0x0000000525147290 */ /* 0x000fe2000fffe0ff */
[----:B------:R-:W-:Y:S01]  /*9a40*/  LOP3.LUT R93, R93, R2, RZ, 0x3c, !PT ;  /* 0x000000025d5d7212 */ /* 0x000fe200078e3cff */
[----:B------:R-:W-:Y:S01]  /*9a50*/  UIADD3 UR16, UPT, UPT, UR38, UR4, URZ ;  /* 0x0000000426107290 */ /* 0x000fe2000fffe0ff */
[----:B------:R-:W-:Y:S02]  /*9a60*/  SEL R91, R91, RZ, P0 ;  /* 0x000000ff5b5b7207 */ /* 0x000fe40000000000 */
[----:B------:R-:W-:Y:S01]  /*9a70*/  SEL R36, R0, RZ, P1 ;  /* 0x000000ff00247207 */ /* 0x000fe20000800000 */
[----:B------:R-:W-:Y:S08]  /*9a80*/  BRA.U UP0, `(.L_x_139) ;  /* 0xffffffbd00b87547 */ /* 0x000ff0000b83ffff */
[----:B------:R-:W2:Y:S01]  /*9a90*/  LDCU.64 UR4, c[0x0][0x888] ;  /* 0x00011100ff0477ac */ /* 0x000ea20008000a00 */
[----:B------:R-:W3:Y:S01]  /*9aa0*/  LDCU.64 UR6, c[0x0][0x890] ;  /* 0x00011200ff0677ac */ /* 0x000ee20008000a00 */
[----:B--2---:R-:W-:Y:S02]  /*9ab0*/  ISETP.NE.U32.AND P2, PT, RZ, UR4, PT ;  /* 0x00000004ff007c0c */ /* 0x004fe4000bf45070 */
[----:B---3--:R-:W-:Y:S02]  /*9ac0*/  ISETP.NE.U32.AND P1, PT, RZ, UR6, PT ;  /* 0x00000006ff007c0c */ /* 0x008fe4000bf25070 */
[----:B------:R-:W-:Y:S02]  /*9ad0*/  ISETP.NE.AND.EX P2, PT, RZ, UR5, PT, P2 ;  /* 0x00000005ff007c0c */ /* 0x000fe4000bf45320 */
[----:B------:R-:W-:-:S13]  /*9ae0*/  ISETP.NE.AND.EX P0, PT, RZ, UR7, PT, P1 ;  /* 0x00000007ff007c0c */ /* 0x000fda000bf05310 */
[----:B------:R-:W-:Y:S05]  /*9af0*/  @P2 BRA P0, `(.L_x_140) ;  /* 0x00000000003c2947 */ /* 0x000fea0000000000 */
[----:B------:R-:W-:-:S13]  /*9b00*/  ISETP.NE.AND.EX P1, PT, RZ, UR7, PT, P1 ;  /* 0x00000007ff007c0c */ /* 0x000fda000bf25310 */
[----:B------:R-:W-:Y:S05]  /*9b10*/  @P1 BRA `(.L_x_141) ;  /* 0x00000000000c1947 */ /* 0x000fea0003800000 */
[----:B------:R-:W-:-:S13]  /*9b20*/  FSETP.NEU.AND P0, PT, R41, RZ, PT ;  /* 0x000000ff2900720b */ /* 0x000fda0003f0d000 */
[----:B------:R-:W-:Y:S05]  /*9b30*/  @!P0 EXIT ;  /* 0x000000000000894d */ /* 0x000fea0003800000 */
[----:B------:R-:W-:Y:S05]  /*9b40*/  BRA `(.L_x_140) ;  /* 0x0000000000287947 */ /* 0x000fea0003800000 */
.L_x_141:
[----:B------:R-:W-:Y:S01]  /*9b50*/  ISETP.NE.AND P0, PT, R90, RZ, PT ;  /* 0x000000ff5a00720c */ /* 0x000fe20003f05270 */
[----:B------:R-:W-:-:S12]  /*9b60*/  BSSY.RECONVERGENT B0, `(.L_x_140) ;  /* 0x0000008000007945 */ /* 0x000fd80003800200 */
[----:B------:R-:W-:Y:S05]  /*9b70*/  @P0 BRA `(.L_x_142) ;  /* 0x0000000000100947 */ /* 0x000fea0003800000 */
[----:B------:R-:W-:-:S04]  /*9b80*/  ISETP.NE.U32.AND P0, PT, RZ, UR4, PT ;  /* 0x00000004ff007c0c */ /* 0x000fc8000bf05070 */
[----:B------:R-:W-:-:S13]  /*9b90*/  ISETP.NE.AND.EX P0, PT, RZ, UR5, PT, P0 ;  /* 0x00000005ff007c0c */ /* 0x000fda000bf05300 */
[----:B------:R-:W-:Y:S05]  /*9ba0*/  @!P0 EXIT ;  /* 0x000000000000894d */ /* 0x000fea0003800000 */
[----:B------:R-:W-:Y:S05]  /*9bb0*/  BRA `(.L_x_143) ;  /* 0x0000000000087947 */ /* 0x000fea0003800000 */
.L_x_142:
[----:B------:R-:W-:-:S13]  /*9bc0*/  FSETP.NEU.AND P0, PT, R41, RZ, PT ;  /* 0x000000ff2900720b */ /* 0x000fda0003f0d000 */
[----:B------:R-:W-:Y:S05]  /*9bd0*/  @!P0 EXIT ;  /* 0x000000000000894d */ /* 0x000fea0003800000 */
.L_x_143:
[----:B------:R-:W-:Y:S05]  /*9be0*/  BSYNC.RECONVERGENT B0 ;  /* 0x0000000000007941 */ /* 0x000fea0003800200 */
.L_x_140:
[----:B------:R-:W2:Y:S01]  /*9bf0*/  S2UR UR7, SR_CgaCtaId ;  /* 0x00000000000779c3 */ /* 0x000ea20000008800 */
[----:B------:R-:W-:Y:S01]  /*9c00*/  ULEA UR6, UR46, UR44, 0x3 ;  /* 0x0000002c2e067291 */ /* 0x000fe2000f8e18ff */
[----:B------:R-:W-:-:S04]  /*9c10*/  DEPBAR.LE SB0, 0x0 ;  /* 0x000080000000791a */ /* 0x000fc80000000000 */
[----:B------:R-:W-:-:S04]  /*9c20*/  UIADD3 UR6, UPT, UPT, UR6, 0xb0, URZ ;  /* 0x000000b006067890 */ /* 0x000fc8000fffe0ff */
[----:B--2---:R-:W-:-:S09]  /*9c30*/  UPRMT UR6, UR7, 0x654, UR6 ;  /* 0x0000065407067896 */ /* 0x004fd20008000006 */
[----:B------:R-:W-:Y:S01]  /*9c40*/  SYNCS.ARRIVE.TRANS64.RED.A1T0 RZ, [UR6], RZ ;  /* 0x000000ffffff79a7 */ /* 0x000fe20008100406 */
[----:B------:R-:W-:Y:S05]  /*9c50*/  EXIT ;  /* 0x000000000000794d */ /* 0x000fea0003800000 */
.L_x_25:
[----:B--2---:R2:W3:Y:S02]  /*9c60*/  SYNCS.PHASECHK.TRANS64.TRYWAIT P0, [R0+URZ+0x150], R3 ;  /* 0x00015003000075a7 */ /* 0x0044e400080011ff */
[----:B---3--:R-:W-:Y:S05]  /*9c70*/  @!P0 NANOSLEEP.SYNCS 0x989680 ;  /* 0x009896800000895d */ /* 0x008fea0003900000 */
[----:B------:R-:W3:Y:S02]  /*9c80*/  @!P0 SYNCS.PHASECHK.TRANS64 P0, [R0+URZ+0x150], R3 ;  /* 0x00015003000085a7 */ /* 0x000ee400080010ff */
[----:B---3--:R-:W-:Y:S05]  /*9c90*/  @!P0 BRA `(.L_x_25) ;  /* 0xfffffffc00f08947 */ /* 0x008fea000383ffff */
[----:B------:R-:W-:Y:S05]  /*9ca0*/  BRA `(.L_x_144) ;  /* 0xffffff8000307947 */ /* 0x000fea000383ffff */
.L_x_28:
[----:B--2---:R-:W-:-:S07]  /*9cb0*/  MOV R0, UR33 ;  /* 0x0000002100007c02 */ /* 0x004fce0008000f00 */
.L_x_145:
[----:B--2---:R2:W3:Y:S02]  /*9cc0*/  SYNCS.PHASECHK.TRANS64.TRYWAIT P0, [R0+URZ+0x48], R3 ;  /* 0x00004803000075a7 */ /* 0x0044e400080011ff */
[----:B---3--:R-:W-:Y:S05]  /*9cd0*/  @!P0 NANOSLEEP.SYNCS 0x989680 ;  /* 0x009896800000895d */ /* 0x008fea0003900000 */
[----:B------:R-:W3:Y:S02]  /*9ce0*/  @!P0 SYNCS.PHASECHK.TRANS64 P0, [R0+URZ+0x48], R3 ;  /* 0x00004803000085a7 */ /* 0x000ee400080010ff */
[----:B---3--:R-:W-:Y:S05]  /*9cf0*/  @!P0 BRA `(.L_x_145) ;  /* 0xfffffffc00f08947 */ /* 0x008fea000383ffff */
[----:B------:R-:W-:Y:S05]  /*9d00*/  BRA `(.L_x_27) ;  /* 0xffffff8000747947 */ /* 0x000fea000383ffff */
.L_x_35:
[----:B-1----:R-:W-:-:S07]  /*9d10*/  MOV R0, UR17 ;  /* 0x0000001100007c02 */ /* 0x002fce0008000f00 */
.L_x_146:
[----:B-1----:R1:W2:Y:S02]  /*9d20*/  SYNCS.PHASECHK.TRANS64.TRYWAIT P0, [R0+URZ+0x48], R3 ;  /* 0x00004803000075a7 */ /* 0x0022a400080011ff */
[----:B--2---:R-:W-:Y:S05]  /*9d30*/  @!P0 NANOSLEEP.SYNCS 0x989680 ;  /* 0x009896800000895d */ /* 0x004fea0003900000 */
[----:B------:R-:W2:Y:S02]  /*9d40*/  @!P0 SYNCS.PHASECHK.TRANS64 P0, [R0+URZ+0x48], R3 ;  /* 0x00004803000085a7 */ /* 0x000ea400080010ff */
[----:B--2---:R-:W-:Y:S05]  /*9d50*/  @!P0 BRA `(.L_x_146) ;  /* 0xfffffffc00f08947 */ /* 0x004fea000383ffff */
[----:B------:R-:W-:Y:S05]  /*9d60*/  BRA `(.L_x_34) ;  /* 0xffffff84003c7947 */ /* 0x000fea000383ffff */
.L_x_40:
[----:B-1----:R1:W2:Y:S02]  /*9d70*/  SYNCS.PHASECHK.TRANS64.TRYWAIT P0, [R3+URZ+0xe0], R0 ;  /* 0x0000e000030075a7 */ /* 0x0022a400080011ff */
[----:B--2---:R-:W-:Y:S05]  /*9d80*/  @!P0 NANOSLEEP.SYNCS 0x989680 ;  /* 0x009896800000895d */ /* 0x004fea0003900000 */
[----:B------:R-:W2:Y:S02]  /*9d90*/  @!P0 SYNCS.PHASECHK.TRANS64 P0, [R3+URZ+0xe0], R0 ;  /* 0x0000e000030085a7 */ /* 0x000ea400080010ff */
[----:B--2---:R-:W-:Y:S05]  /*9da0*/  @!P0 BRA `(.L_x_40) ;  /* 0xfffffffc00f08947 */ /* 0x004fea000383ffff */
[----:B------:R-:W-:Y:S05]  /*9db0*/  BRA `(.L_x_147) ;  /* 0xffffff8400dc7947 */ /* 0x000fea000383ffff */
.L_x_44:
[----:B-1----:R-:W-:-:S07]  /*9dc0*/  MOV R0, UR4 ;  /* 0x0000000400007c02 */ /* 0x002fce0008000f00 */
.L_x_148:
[----:B-1----:R1:W2:Y:S02]  /*9dd0*/  SYNCS.PHASECHK.TRANS64.TRYWAIT P0, [R0+URZ], R3 ;  /* 0x00000003000075a7 */ /* 0x0022a400080011ff */
[----:B--2---:R-:W-:Y:S05]  /*9de0*/  @!P0 NANOSLEEP.SYNCS 0x989680 ;  /* 0x009896800000895d */ /* 0x004fea0003900000 */
[----:B------:R-:W2:Y:S02]  /*9df0*/  @!P0 SYNCS.PHASECHK.TRANS64 P0, [R0+URZ], R3 ;  /* 0x00000003000085a7 */ /* 0x000ea400080010ff */
[----:B--2---:R-:W-:Y:S05]  /*9e00*/  @!P0 BRA `(.L_x_148) ;  /* 0xfffffffc00f08947 */ /* 0x004fea000383ffff */
[----:B------:R-:W-:Y:S05]  /*9e10*/  BRA `(.L_x_149) ;  /* 0xffffff8c00887947 */ /* 0x000fea000383ffff */
.L_x_45:
[----:B------:R-:W-:-:S07]  /*9e20*/  MOV R0, UR5 ;  /* 0x0000000500007c02 */ /* 0x000fce0008000f00 */
.L_x_150:
[----:B-1----:R1:W2:Y:S02]  /*9e30*/  SYNCS.PHASECHK.TRANS64.TRYWAIT P0, [R0+URZ], R3 ;  /* 0x00000003000075a7 */ /* 0x0022a400080011ff */
[----:B--2---:R-:W-:Y:S05]  /*9e40*/  @!P0 NANOSLEEP.SYNCS 0x989680 ;  /* 0x009896800000895d */ /* 0x004fea0003900000 */
[----:B------:R-:W2:Y:S02]  /*9e50*/  @!P0 SYNCS.PHASECHK.TRANS64 P0, [R0+URZ], R3 ;  /* 0x00000003000085a7 */ /* 0x000ea400080010ff */
[----:B--2---:R-:W-:Y:S05]  /*9e60*/  @!P0 BRA `(.L_x_150) ;  /* 0xfffffffc00f08947 */ /* 0x004fea000383ffff */
[----:B------:R-:W-:Y:S05]  /*9e70*/  BRA `(.L_x_151) ;  /* 0xffffff8c00947947 */ /* 0x000fea000383ffff */
.L_x_46:
[----:B------:R-:W-:-:S07]  /*9e80*/  MOV R0, UR5 ;  /* 0x0000000500007c02 */ /* 0x000fce0008000f00 */
.L_x_152:
[----:B-1----:R1:W2:Y:S02]  /*9e90*/  SYNCS.PHASECHK.TRANS64.TRYWAIT P0, [R0+URZ], R3 ;  /* 0x00000003000075a7 */ /* 0x0022a400080011ff */
[----:B--2---:R-:W-:Y:S05]  /*9ea0*/  @!P0 NANOSLEEP.SYNCS 0x989680 ;  /* 0x009896800000895d */ /* 0x004fea0003900000 */
[----:B------:R-:W2:Y:S02]  /*9eb0*/  @!P0 SYNCS.PHASECHK.TRANS64 P0, [R0+URZ], R3 ;  /* 0x00000003000085a7 */ /* 0x000ea400080010ff */
[----:B--2---:R-:W-:Y:S05]  /*9ec0*/  @!P0 BRA `(.L_x_152) ;  /* 0xfffffffc00f08947 */ /* 0x004fea000383ffff */
[----:B------:R-:W-:Y:S05]  /*9ed0*/  BRA `(.L_x_153) ;  /* 0xffffff8c00a07947 */ /* 0x000fea000383ffff */
.L_x_47:
[----:B------:R-:W-:-:S07]  /*9ee0*/  MOV R0, UR5 ;  /* 0x0000000500007c02 */ /* 0x000fce0008000f00 */
.L_x_154:
[----:B-1----:R1:W2:Y:S02]  /*9ef0*/  SYNCS.PHASECHK.TRANS64.TRYWAIT P0, [R0+URZ], R3 ;  /* 0x00000003000075a7 */ /* 0x0022a400080011ff */
[----:B--2---:R-:W-:Y:S05]  /*9f00*/  @!P0 NANOSLEEP.SYNCS 0x989680 ;  /* 0x009896800000895d */ /* 0x004fea0003900000 */
[----:B------:R-:W2:Y:S02]  /*9f10*/  @!P0 SYNCS.PHASECHK.TRANS64 P0, [R0+URZ], R3 ;  /* 0x00000003000085a7 */ /* 0x000ea400080010ff */
[----:B--2---:R-:W-:Y:S05]  /*9f20*/  @!P0 BRA `(.L_x_154) ;  /* 0xfffffffc00f08947 */ /* 0x004fea000383ffff */
[----:B------:R-:W-:Y:S05]  /*9f30*/  BRA `(.L_x_155) ;  /* 0xffffff8c00ac7947 */ /* 0x000fea000383ffff */
.L_x_48:
[----:B------:R-:W-:-:S07]  /*9f40*/  MOV R0, UR5 ;  /* 0x0000000500007c02 */ /* 0x000fce0008000f00 */
.L_x_156:
[----:B-1----:R1:W2:Y:S02]  /*9f50*/  SYNCS.PHASECHK.TRANS64.TRYWAIT P0, [R0+URZ], R3 ;  /* 0x00000003000075a7 */ /* 0x0022a400080011ff */
[----:B--2---:R-:W-:Y:S05]  /*9f60*/  @!P0 NANOSLEEP.SYNCS 0x989680 ;  /* 0x009896800000895d */ /* 0x004fea0003900000 */
[----:B------:R-:W2:Y:S02]  /*9f70*/  @!P0 SYNCS.PHASECHK.TRANS64 P0, [R0+URZ], R3 ;  /* 0x00000003000085a7 */ /* 0x000ea400080010ff */
[----:B--2---:R-:W-:Y:S05]  /*9f80*/  @!P0 BRA `(.L_x_156) ;  /* 0xfffffffc00f08947 */ /* 0x004fea000383ffff */
[----:B------:R-:W-:Y:S05]  /*9f90*/  BRA `(.L_x_157) ;  /* 0xffffff8c00b87947 */ /* 0x000fea000383ffff */
.L_x_49:
[----:B------:R-:W-:-:S07]  /*9fa0*/  MOV R0, UR5 ;  /* 0x0000000500007c02 */ /* 0x000fce0008000f00 */
.L_x_158:
[----:B-1----:R1:W2:Y:S02]  /*9fb0*/  SYNCS.PHASECHK.TRANS64.TRYWAIT P0, [R0+URZ], R3 ;  /* 0x00000003000075a7 */ /* 0x0022a400080011ff */
[----:B--2---:R-:W-:Y:S05]  /*9fc0*/  @!P0 NANOSLEEP.SYNCS 0x989680 ;  /* 0x009896800000895d */ /* 0x004fea0003900000 */
[----:B------:R-:W2:Y:S02]  /*9fd0*/  @!P0 SYNCS.PHASECHK.TRANS64 P0, [R0+URZ], R3 ;  /* 0x00000003000085a7 */ /* 0x000ea400080010ff */
[----:B--2---:R-:W-:Y:S05]  /*9fe0*/  @!P0 BRA `(.L_x_158) ;  /* 0xfffffffc00f08947 */ /* 0x004fea000383ffff */
[----:B------:R-:W-:Y:S05]  /*9ff0*/  BRA `(.L_x_159) ;  /* 0xffffff8c00c47947 */ /* 0x000fea000383ffff */
.L_x_50:
[----:B------:R-:W-:-:S07]  /*a000*/  MOV R0, UR5 ;  /* 0x0000000500007c02 */ /* 0x000fce0008000f00 */
.L_x_160:
[----:B-1----:R1:W2:Y:S02]  /*a010*/  SYNCS.PHASECHK.TRANS64.TRYWAIT P0, [R0+URZ], R3 ;  /* 0x00000003000075a7 */ /* 0x0022a400080011ff */
[----:B--2---:R-:W-:Y:S05]  /*a020*/  @!P0 NANOSLEEP.SYNCS 0x989680 ;  /* 0x009896800000895d */ /* 0x004fea0003900000 */
[----:B------:R-:W2:Y:S02]  /*a030*/  @!P0 SYNCS.PHASECHK.TRANS64 P0, [R0+URZ], R3 ;  /* 0x00000003000085a7 */ /* 0x000ea400080010ff */
[----:B--2---:R-:W-:Y:S05]  /*a040*/  @!P0 BRA `(.L_x_160) ;  /* 0xfffffffc00f08947 */ /* 0x004fea000383ffff */
[----:B------:R-:W-:Y:S05]  /*a050*/  BRA `(.L_x_161) ;  /* 0xffffff8c00d07947 */ /* 0x000fea000383ffff */
.L_x_51:
[----:B------:R-:W-:-:S07]  /*a060*/  MOV R0, UR5 ;  /* 0x0000000500007c02 */ /* 0x000fce0008000f00 */
.L_x_162:
[----:B-1----:R1:W2:Y:S02]  /*a070*/  SYNCS.PHASECHK.TRANS64.TRYWAIT P0, [R0+URZ], R3 ;  /* 0x00000003000075a7 */ /* 0x0022a400080011ff */
[----:B--2---:R-:W-:Y:S05]  /*a080*/  @!P0 NANOSLEEP.SYNCS 0x989680 ;  /* 0x009896800000895d */ /* 0x004fea0003900000 */
[----:B------:R-:W2:Y:S02]  /*a090*/  @!P0 SYNCS.PHASECHK.TRANS64 P0, [R0+URZ], R3 ;  /* 0x00000003000085a7 */ /* 0x000ea400080010ff */
[----:B--2---:R-:W-:Y:S05]  /*a0a0*/  @!P0 BRA `(.L_x_162) ;  /* 0xfffffffc00f08947 */ /* 0x004fea000383ffff */
[----:B------:R-:W-:Y:S05]  /*a0b0*/  BRA `(.L_x_163) ;  /* 0xffffff8c00dc7947 */ /* 0x000fea000383ffff */
.L_x_54:
[----:B-1----:R1:W2:Y:S02]  /*a0c0*/  SYNCS.PHASECHK.TRANS64.TRYWAIT P0, [R2+URZ+0x140], R5 ;  /* 0x00014005020075a7 */ /* 0x0022a400080011ff */
[----:B--2---:R-:W-:Y:S05]  /*a0d0*/  @!P0 NANOSLEEP.SYNCS 0x989680 ;  /* 0x009896800000895d */ /* 0x004fea0003900000 */
[----:B------:R-:W2:Y:S02]  /*a0e0*/  @!P0 SYNCS.PHASECHK.TRANS64 P0, [R2+URZ+0x140], R5 ;  /* 0x00014005020085a7 */ /* 0x000ea400080010ff */
[----:B--2---:R-:W-:Y:S05]  /*a0f0*/  @!P0 BRA `(.L_x_54) ;  /* 0xfffffffc00f08947 */ /* 0x004fea000383ffff */
[----:B------:R-:W-:Y:S05]  /*a100*/  BRA `(.L_x_164) ;  /* 0xffffff9000407947 */ /* 0x000fea000383ffff */
.L_x_55:
[----:B------:R-:W-:-:S07]  /*a110*/  MOV R2, UR4 ;  /* 0x0000000400027c02 */ /* 0x000fce0008000f00 */
.L_x_165:
[----:B-1----:R1:W2:Y:S02]  /*a120*/  SYNCS.PHASECHK.TRANS64.TRYWAIT P0, [R2+URZ+0xf0], R5 ;  /* 0x0000f005020075a7 */ /* 0x0022a400080011ff */
[----:B--2---:R-:W-:Y:S05]  /*a130*/  @!P0 NANOSLEEP.SYNCS 0x989680 ;  /* 0x009896800000895d */ /* 0x004fea0003900000 */
[----:B------:R-:W2:Y:S02]  /*a140*/  @!P0 SYNCS.PHASECHK.TRANS64 P0, [R2+URZ+0xf0], R5 ;  /* 0x0000f005020085a7 */ /* 0x000ea400080010ff */
[----:B--2---:R-:W-:Y:S05]  /*a150*/  @!P0 BRA `(.L_x_165) ;  /* 0xfffffffc00f08947 */ /* 0x004fea000383ffff */
[----:B------:R-:W-:Y:S05]  /*a160*/  BRA `(.L_x_166) ;  /* 0xffffff9000507947 */ /* 0x000fea000383ffff */
.L_x_56:
[----:B-1----:R1:W2:Y:S02]  /*a170*/  SYNCS.PHASECHK.TRANS64.TRYWAIT P1, [R2+URZ+0xe0], R5 ;  /* 0x0000e005020075a7 */ /* 0x0022a400080211ff */
[----:B--2---:R-:W-:Y:S05]  /*a180*/  @!P1 NANOSLEEP.SYNCS 0x989680 ;  /* 0x009896800000995d */ /* 0x004fea0003900000 */
[----:B------:R-:W2:Y:S02]  /*a190*/  @!P1 SYNCS.PHASECHK.TRANS64 P1, [R2+URZ+0xe0], R5 ;  /* 0x0000e005020095a7 */ /* 0x000ea400080210ff */
[----:B--2---:R-:W-:Y:S05]  /*a1a0*/  @!P1 BRA `(.L_x_56) ;  /* 0xfffffffc00f09947 */ /* 0x004fea000383ffff */
[----:B------:R-:W-:Y:S05]  /*a1b0*/  BRA `(.L_x_167) ;  /* 0xffffff9000807947 */ /* 0x000fea000383ffff */
.L_x_59:
[----:B------:R-:W-:-:S07]  /*a1c0*/  MOV R0, UR4 ;  /* 0x0000000400007c02 */ /* 0x000fce0008000f00 */
.L_x_168:
[----:B-1----:R1:W2:Y:S02]  /*a1d0*/  SYNCS.PHASECHK.TRANS64.TRYWAIT P0, [R0+URZ+0xf0], R3 ;  /* 0x0000f003000075a7 */ /* 0x0022a400080011ff */
[----:B--2---:R-:W-:Y:S05]  /*a1e0*/  @!P0 NANOSLEEP.SYNCS 0x989680 ;  /* 0x009896800000895d */ /* 0x004fea0003900000 */
[----:B------:R-:W2:Y:S02]  /*a1f0*/  @!P0 SYNCS.PHASECHK.TRANS64 P0, [R0+URZ+0xf0], R3 ;  /* 0x0000f003000085a7 */ /* 0x000ea400080010ff */
[----:B--2---:R-:W-:Y:S05]  /*a200*/  @!P0 BRA `(.L_x_168) ;  /* 0xfffffffc00f08947 */ /* 0x004fea000383ffff */
[----:B------:R-:W-:Y:S05]  /*a210*/  BRA `(.L_x_58) ;  /* 0xffffff9000d47947 */ /* 0x000fea000383ffff */
.L_x_66:
[----:B-1----:R1:W2:Y:S02]  /*a220*/  SYNCS.PHASECHK.TRANS64.TRYWAIT P1, [R0+URZ+0xe0], R5 ;  /* 0x0000e005000075a7 */ /* 0x0022a400080211ff */
[----:B--2---:R-:W-:Y:S05]  /*a230*/  @!P1 NANOSLEEP.SYNCS 0x989680 ;  /* 0x009896800000995d */ /* 0x004fea0003900000 */
[----:B------:R-:W2:Y:S02]  /*a240*/  @!P1 SYNCS.PHASECHK.TRANS64 P1, [R0+URZ+0xe0], R5 ;  /* 0x0000e005000095a7 */ /* 0x000ea400080210ff */
[----:B--2---:R-:W-:Y:S05]  /*a250*/  @!P1 BRA `(.L_x_66) ;  /* 0xfffffffc00f09947 */ /* 0x004fea000383ffff */
[----:B------:R-:W-:Y:S05]  /*a260*/  BRA `(.L_x_169) ;  /* 0xffffff98003c7947 */ /* 0x000fea000383ffff */
.L_x_67:
[----:B------:R-:W-:-:S07]  /*a270*/  MOV R3, UR23 ;  /* 0x0000001700037c02 */ /* 0x000fce0008000f00 */
.L_x_170:
[----:B-1----:R1:W2:Y:S02]  /*a280*/  SYNCS.PHASECHK.TRANS64.TRYWAIT P0, [R3+URZ+0x120], R0 ;  /* 0x00012000030075a7 */ /* 0x0022a400080011ff */
[----:B--2---:R-:W-:Y:S05]  /*a290*/  @!P0 NANOSLEEP.SYNCS 0x989680 ;  /* 0x009896800000895d */ /* 0x004fea0003900000 */
[----:B------:R-:W2:Y:S02]  /*a2a0*/  @!P0 SYNCS.PHASECHK.TRANS64 P0, [R3+URZ+0x120], R0 ;  /* 0x00012000030085a7 */ /* 0x000ea400080010ff */
[----:B--2---:R-:W-:Y:S05]  /*a2b0*/  @!P0 BRA `(.L_x_170) ;  /* 0xfffffffc00f08947 */ /* 0x004fea000383ffff */
[----:B------:R-:W-:Y:S05]  /*a2c0*/  BRA `(.L_x_171) ;  /* 0xffffff98008c7947 */ /* 0x000fea000383ffff */
.L_x_70:
[----:B------:R-:W-:Y:S07]  /*a2d0*/  MOV R0, UR5 ;  /* 0x0000000500007c02 */ /* 0x000fee0008000f00 */
.L_x_172:
[----:B-1----:R1:W2:Y:S02]  /*a2e0*/  SYNCS.PHASECHK.TRANS64.TRYWAIT P0, [R0+URZ], R3 ;  /* 0x00000003000075a7 */ /* 0x0022a400080011ff */
[----:B--2---:R-:W-:Y:S05]  /*a2f0*/  @!P0 NANOSLEEP.SYNCS 0x989680 ;  /* 0x009896800000895d */ /* 0x004fea0003900000 */
[----:B------:R-:W2:Y:S02]  /*a300*/  @!P0 SYNCS.PHASECHK.TRANS64 P0, [R0+URZ], R3 ;  /* 0x00000003000085a7 */ /* 0x000ea400080010ff */
[----:B--2---:R-:W-:Y:S05]  /*a310*/  @!P0 BRA `(.L_x_172) ;  /* 0xfffffffc00f08947 */ /* 0x004fea000383ffff */
[----:B------:R-:W-:Y:S05]  /*a320*/  BRA `(.L_x_69) ;  /* 0xffffff9800a87947 */ /* 0x000fea000383ffff */
.L_x_73:
[----:B------:R-:W-:-:S07]  /*a330*/  MOV R0, UR4 ;  /* 0x0000000400007c02 */ /* 0x000fce0008000f00 */
.L_x_173:
[----:B--2---:R2:W4:Y:S02]  /*a340*/  SYNCS.PHASECHK.TRANS64.TRYWAIT P0, [R0+URZ], R3 ;  /* 0x00000003000075a7 */ /* 0x00452400080011ff */
[----:B----4-:R-:W-:Y:S05]  /*a350*/  @!P0 NANOSLEEP.SYNCS 0x989680 ;  /* 0x009896800000895d */ /* 0x010fea0003900000 */
[----:B------:R-:W4:Y:S02]  /*a360*/  @!P0 SYNCS.PHASECHK.TRANS64 P0, [R0+URZ], R3 ;  /* 0x00000003000085a7 */ /* 0x000f2400080010ff */
[----:B----4-:R-:W-:Y:S05]  /*a370*/  @!P0 BRA `(.L_x_173) ;  /* 0xfffffffc00f08947 */ /* 0x010fea000383ffff */
[----:B------:R-:W-:Y:S05]  /*a380*/  BRA `(.L_x_174) ;  /* 0xffffff9c005c7947 */ /* 0x000fea000383ffff */
.L_x_74:
[----:B------:R-:W-:-:S07]  /*a390*/  MOV R0, UR5 ;  /* 0x0000000500007c02 */ /* 0x000fce0008000f00 */
.L_x_175:
[----:B-1----:R1:W2:Y:S02]  /*a3a0*/  SYNCS.PHASECHK.TRANS64.TRYWAIT P0, [R0+URZ], R3 ;  /* 0x00000003000075a7 */ /* 0x0022a400080011ff */
[----:B--2---:R-:W-:Y:S05]  /*a3b0*/  @!P0 NANOSLEEP.SYNCS 0x989680 ;  /* 0x009896800000895d */ /* 0x004fea0003900000 */
[----:B------:R-:W2:Y:S02]  /*a3c0*/  @!P0 SYNCS.PHASECHK.TRANS64 P0, [R0+URZ], R3 ;  /* 0x00000003000085a7 */ /* 0x000ea400080010ff */
[----:B--2---:R-:W-:Y:S05]  /*a3d0*/  @!P0 BRA `(.L_x_175) ;  /* 0xfffffffc00f08947 */ /* 0x004fea000383ffff */
[----:B------:R-:W-:Y:S05]  /*a3e0*/  BRA `(.L_x_176) ;  /* 0xffffff9c00687947 */ /* 0x000fea000383ffff */
.L_x_75:
[----:B------:R-:W-:-:S07]  /*a3f0*/  MOV R0, UR5 ;  /* 0x0000000500007c02 */ /* 0x000fce0008000f00 */
.L_x_177:
[----:B-1----:R1:W2:Y:S02]  /*a400*/  SYNCS.PHASECHK.TRANS64.TRYWAIT P0, [R0+URZ], R3 ;  /* 0x00000003000075a7 */ /* 0x0022a400080011ff */
[----:B--2---:R-:W-:Y:S05]  /*a410*/  @!P0 NANOSLEEP.SYNCS 0x989680 ;  /* 0x009896800000895d */ /* 0x004fea0003900000 */
[----:B------:R-:W2:Y:S02]  /*a420*/  @!P0 SYNCS.PHASECHK.TRANS64 P0, [R0+URZ], R3 ;  /* 0x00000003000085a7 */ /* 0x000ea400080010ff */
[----:B--2---:R-:W-:Y:S05]  /*a430*/  @!P0 BRA `(.L_x_177) ;  /* 0xfffffffc00f08947 */ /* 0x004fea000383ffff */
[----:B------:R-:W-:Y:S05]  /*a440*/  BRA `(.L_x_178) ;  /* 0xffffff9c00747947 */ /* 0x000fea000383ffff */
.L_x_76:
[----:B------:R-:W-:-:S07]  /*a450*/  MOV R0, UR4 ;  /* 0x0000000400007c02 */ /* 0x000fce0008000f00 */
.L_x_179:
[----:B-1----:R1:W2:Y:S02]  /*a460*/  SYNCS.PHASECHK.TRANS64.TRYWAIT P0, [R0+URZ], R3 ;  /* 0x00000003000075a7 */ /* 0x0022a400080011ff */
[----:B--2---:R-:W-:Y:S05]  /*a470*/  @!P0 NANOSLEEP.SYNCS 0x989680 ;  /* 0x009896800000895d */ /* 0x004fea0003900000 */
[----:B------:R-:W2:Y:S02]  /*a480*/  @!P0 SYNCS.PHASECHK.TRANS64 P0, [R0+URZ], R3 ;  /* 0x00000003000085a7 */ /* 0x000ea400080010ff */
[----:B--2---:R-:W-:Y:S05]  /*a490*/  @!P0 BRA `(.L_x_179) ;  /* 0xfffffffc00f08947 */ /* 0x004fea000383ffff */
[----:B------:R-:W-:Y:S05]  /*a4a0*/  BRA `(.L_x_180) ;  /* 0xffffff9c00807947 */ /* 0x000fea000383ffff */
.L_x_81:
[----:B--2---:R2:W3:Y:S02]  /*a4b0*/  SYNCS.PHASECHK.TRANS64.TRYWAIT P0, [R12+URZ+0xe0], R9 ;  /* 0x0000e0090c0075a7 */ /* 0x0044e400080011ff */
[----:B---3--:R-:W-:Y:S05]  /*a4c0*/  @!P0 NANOSLEEP.SYNCS 0x989680 ;  /* 0x009896800000895d */ /* 0x008fea0003900000 */
[----:B------:R-:W3:Y:S02]  /*a4d0*/  @!P0 SYNCS.PHASECHK.TRANS64 P0, [R12+URZ+0xe0], R9 ;  /* 0x0000e0090c0085a7 */ /* 0x000ee400080010ff */
[----:B---3--:R-:W-:Y:S05]  /*a4e0*/  @!P0 BRA `(.L_x_81) ;  /* 0xfffffffc00f08947 */ /* 0x008fea000383ffff */
[----:B------:R-:W-:Y:S05]  /*a4f0*/  BRA `(.L_x_181) ;  /* 0xffffffa000b07947 */ /* 0x000fea000383ffff */
.L_x_84:
[----:B------:R-:W-:Y:S07]  /*a500*/  MOV R0, UR21 ;  /* 0x0000001500007c02 */ /* 0x000fee0008000f00 */
.L_x_182:
[----:B--2---:R2:W3:Y:S02]  /*a510*/  SYNCS.PHASECHK.TRANS64.TRYWAIT P2, [R0+URZ+0xd8], R11 ;  /* 0x0000d80b000075a7 */ /* 0x0044e400080411ff */
[----:B---3--:R-:W-:Y:S05]  /*a520*/  @!P2 NANOSLEEP.SYNCS 0x989680 ;  /* 0x009896800000a95d */ /* 0x008fea0003900000 */
[----:B------:R-:W3:Y:S02]  /*a530*/  @!P2 SYNCS.PHASECHK.TRANS64 P2, [R0+URZ+0xd8], R11 ;  /* 0x0000d80b0000a5a7 */ /* 0x000ee400080410ff */
[----:B---3--:R-:W-:Y:S05]  /*a540*/  @!P2 BRA `(.L_x_182) ;  /* 0xfffffffc00f0a947 */ /* 0x008fea000383ffff */
[----:B------:R-:W-:Y:S05]  /*a550*/  BRA `(.L_x_83) ;  /* 0xffffffa800187947 */ /* 0x000fea000383ffff */
.L_x_87:
[----:B--2---:R-:W-:Y:S07]  /*a560*/  MOV R0, UR21 ;  /* 0x0000001500007c02 */ /* 0x004fee0008000f00 */
.L_x_183:
[----:B--2---:R2:W3:Y:S02]  /*a570*/  SYNCS.PHASECHK.TRANS64.TRYWAIT P0, [R0+URZ+0xb0], R9 ;  /* 0x0000b009000075a7 */ /* 0x0044e400080011ff */
[----:B---3--:R-:W-:Y:S05]  /*a580*/  @!P0 NANOSLEEP.SYNCS 0x989680 ;  /* 0x009896800000895d */ /* 0x008fea0003900000 */
[----:B------:R-:W3:Y:S02]  /*a590*/  @!P0 SYNCS.PHASECHK.TRANS64 P0, [R0+URZ+0xb0], R9 ;  /* 0x0000b009000085a7 */ /* 0x000ee400080010ff */
[----:B---3--:R-:W-:Y:S05]  /*a5a0*/  @!P0 BRA `(.L_x_183) ;  /* 0xfffffffc00f08947 */ /* 0x008fea000383ffff */
[----:B------:R-:W-:Y:S05]  /*a5b0*/  BRA `(.L_x_184) ;  /* 0xffffffa800747947 */ /* 0x000fea000383ffff */
.L_x_88:
[----:B------:R-:W-:Y:S07]  /*a5c0*/  MOV R0, UR21 ;  /* 0x0000001500007c02 */ /* 0x000fee0008000f00 */
.L_x_185:
[----:B--2---:R2:W3:Y:S02]  /*a5d0*/  SYNCS.PHASECHK.TRANS64.TRYWAIT P0, [R0+URZ+0xb8], R9 ;  /* 0x0000b809000075a7 */ /* 0x0044e400080011ff */
[----:B---3--:R-:W-:Y:S05]  /*a5e0*/  @!P0 NANOSLEEP.SYNCS 0x989680 ;  /* 0x009896800000895d */ /* 0x008fea0003900000 */
[----:B------:R-:W3:Y:S02]  /*a5f0*/  @!P0 SYNCS.PHASECHK.TRANS64 P0, [R0+URZ+0xb8], R9 ;  /* 0x0000b809000085a7 */ /* 0x000ee400080010ff */
[----:B---3--:R-:W-:Y:S05]  /*a600*/  @!P0 BRA `(.L_x_185) ;  /* 0xfffffffc00f08947 */ /* 0x008fea000383ffff */
[----:B------:R-:W-:Y:S05]  /*a610*/  BRA `(.L_x_186) ;  /* 0xffffffa800ac7947 */ /* 0x000fea000383ffff */
.L_x_89:
[----:B------:R-:W-:Y:S07]  /*a620*/  MOV R0, UR21 ;  /* 0x0000001500007c02 */ /* 0x000fee0008000f00 */
.L_x_187:
[----:B--2---:R2:W3:Y:S02]  /*a630*/  SYNCS.PHASECHK.TRANS64.TRYWAIT P0, [R0+URZ+0xc0], R9 ;  /* 0x0000c009000075a7 */ /* 0x0044e400080011ff */
[----:B---3--:R-:W-:Y:S05]  /*a640*/  @!P0 NANOSLEEP.SYNCS 0x989680 ;  /* 0x009896800000895d */ /* 0x008fea0003900000 */
[----:B------:R-:W3:Y:S02]  /*a650*/  @!P0 SYNCS.PHASECHK.TRANS64 P0, [R0+URZ+0xc0], R9 ;  /* 0x0000c009000085a7 */ /* 0x000ee400080010ff */
[----:B---3--:R-:W-:Y:S05]  /*a660*/  @!P0 BRA `(.L_x_187) ;  /* 0xfffffffc00f08947 */ /* 0x008fea000383ffff */
[----:B------:R-:W-:Y:S05]  /*a670*/  BRA `(.L_x_188) ;  /* 0xffffffa800f07947 */ /* 0x000fea000383ffff */
.L_x_90:
[----:B------:R-:W-:Y:S07]  /*a680*/  MOV R0, UR21 ;  /* 0x0000001500007c02 */ /* 0x000fee0008000f00 */
.L_x_189:
[----:B--2---:R2:W3:Y:S02]  /*a690*/  SYNCS.PHASECHK.TRANS64.TRYWAIT P0, [R0+URZ+0xc8], R9 ;  /* 0x0000c809000075a7 */ /* 0x0044e400080011ff */
[----:B---3--:R-:W-:Y:S05]  /*a6a0*/  @!P0 NANOSLEEP.SYNCS 0x989680 ;  /* 0x009896800000895d */ /* 0x008fea0003900000 */
[----:B------:R-:W3:Y:S02]  /*a6b0*/  @!P0 SYNCS.PHASECHK.TRANS64 P0, [R0+URZ+0xc8], R9 ;  /* 0x0000c809000085a7 */ /* 0x000ee400080010ff */
[----:B---3--:R-:W-:Y:S05]  /*a6c0*/  @!P0 BRA `(.L_x_189) ;  /* 0xfffffffc00f08947 */ /* 0x008fea000383ffff */
[----:B------:R-:W-:Y:S05]  /*a6d0*/  BRA `(.L_x_190) ;  /* 0xffffffac00307947 */ /* 0x000fea000383ffff */
.L_x_92:
[----:B------:R-:W-:-:S07]  /*a6e0*/  MOV R0, UR21 ;  /* 0x0000001500007c02 */ /* 0x000fce0008000f00 */
.L_x_191:
[----:B---3--:R3:W4:Y:S02]  /*a6f0*/  SYNCS.PHASECHK.TRANS64.TRYWAIT P0, [R0+URZ+0xb0], R3 ;  /* 0x0000b003000075a7 */ /* 0x00872400080011ff */
[----:B----4-:R-:W-:Y:S05]  /*a700*/  @!P0 NANOSLEEP.SYNCS 0x989680 ;  /* 0x009896800000895d */ /* 0x010fea0003900000 */
[----:B------:R-:W4:Y:S02]  /*a710*/  @!P0 SYNCS.PHASECHK.TRANS64 P0, [R0+URZ+0xb0], R3 ;  /* 0x0000b003000085a7 */ /* 0x000f2400080010ff */
[----:B----4-:R-:W-:Y:S05]  /*a720*/  @!P0 BRA `(.L_x_191) ;  /* 0xfffffffc00f08947 */ /* 0x010fea000383ffff */
[----:B------:R-:W-:Y:S05]  /*a730*/  BRA `(.L_x_192) ;  /* 0xffffffac00a87947 */ /* 0x000fea000383ffff */
.L_x_93:
[----:B---3--:R-:W-:-:S07]  /*a740*/  MOV R0, UR21 ;  /* 0x0000001500007c02 */ /* 0x008fce0008000f00 */
.L_x_193:
[----:B---3--:R3:W4:Y:S02]  /*a750*/  SYNCS.PHASECHK.TRANS64.TRYWAIT P0, [R0+URZ+0xb8], R3 ;  /* 0x0000b803000075a7 */ /* 0x00872400080011ff */
[----:B----4-:R-:W-:Y:S05]  /*a760*/  @!P0 NANOSLEEP.SYNCS 0x989680 ;  /* 0x009896800000895d */ /* 0x010fea0003900000 */
[----:B------:R-:W4:Y:S02]  /*a770*/  @!P0 SYNCS.PHASECHK.TRANS64 P0, [R0+URZ+0xb8], R3 ;  /* 0x0000b803000085a7 */ /* 0x000f2400080010ff */
[----:B----4-:R-:W-:Y:S05]  /*a780*/  @!P0 BRA `(.L_x_193) ;  /* 0xfffffffc00f08947 */ /* 0x010fea000383ffff */
[----:B------:R-:W-:Y:S05]  /*a790*/  BRA `(.L_x_194) ;  /* 0xffffffac00987947 */ /* 0x000fea000383ffff */
.L_x_94:
[----:B---3--:R-:W-:-:S07]  /*a7a0*/  MOV R0, UR21 ;  /* 0x0000001500007c02 */ /* 0x008fce0008000f00 */
.L_x_195:
[----:B---3--:R3:W4:Y:S02]  /*a7b0*/  SYNCS.PHASECHK.TRANS64.TRYWAIT P0, [R0+URZ+0xc0], R3 ;  /* 0x0000c003000075a7 */ /* 0x00872400080011ff */
[----:B----4-:R-:W-:Y:S05]  /*a7c0*/  @!P0 NANOSLEEP.SYNCS 0x989680 ;  /* 0x009896800000895d */ /* 0x010fea0003900000 */
[----:B------:R-:W4:Y:S02]  /*a7d0*/  @!P0 SYNCS.PHASECHK.TRANS64 P0, [R0+URZ+0xc0], R3 ;  /* 0x0000c003000085a7 */ /* 0x000f2400080010ff */
[----:B----4-:R-:W-:Y:S05]  /*a7e0*/  @!P0 BRA `(.L_x_195) ;  /* 0xfffffffc00f08947 */ /* 0x010fea000383ffff */
[----:B------:R-:W-:Y:S05]  /*a7f0*/  BRA `(.L_x_196) ;  /* 0xffffffac00887947 */ /* 0x000fea000383ffff */
.L_x_96:
[----:B--2---:R2:W3:Y:S02]  /*a800*/  SYNCS.PHASECHK.TRANS64.TRYWAIT P0, [R3+URZ+0xe0], R0 ;  /* 0x0000e000030075a7 */ /* 0x0044e400080011ff */
[----:B---3--:R-:W-:Y:S05]  /*a810*/  @!P0 NANOSLEEP.SYNCS 0x989680 ;  /* 0x009896800000895d */ /* 0x008fea0003900000 */
[----:B------:R-:W3:Y:S02]  /*a820*/  @!P0 SYNCS.PHASECHK.TRANS64 P0, [R3+URZ+0xe0], R0 ;  /* 0x0000e000030085a7 */ /* 0x000ee400080010ff */
[----:B---3--:R-:W-:Y:S05]  /*a830*/  @!P0 BRA `(.L_x_96) ;  /* 0xfffffffc00f08947 */ /* 0x008fea000383ffff */
[----:B------:R-:W-:Y:S05]  /*a840*/  BRA `(.L_x_197) ;  /* 0xffffffb0005c7947 */ /* 0x000fea000383ffff */
.L_x_107:
[----:B-1----:R-:W-:Y:S04]  /*a850*/  MOV R0, UR44 ;  /* 0x0000002c00007c02 */ /* 0x002fe80008000f00 */
[----:B------:R1:W2:Y:S03]  /*a860*/  SYNCS.PHASECHK.TRANS64.TRYWAIT P0, [R0+URZ+0x90], R3 ;  /* 0x00009003000075a7 */ /* 0x0002a600080011ff */
[----:B--2---:R-:W-:Y:S05]  /*a870*/  @!P0 NANOSLEEP.SYNCS 0x989680 ;  /* 0x009896800000895d */ /* 0x004fea0003900000 */
[----:B------:R-:W2:Y:S02]  /*a880*/  @!P0 SYNCS.PHASECHK.TRANS64 P0, [R0+URZ+0x90], R3 ;  /* 0x00009003000085a7 */ /* 0x000ea400080010ff */
[----:B--2---:R-:W-:Y:S05]  /*a890*/  @!P0 BRA `(.L_x_107) ;  /* 0xfffffffc00ec8947 */ /* 0x004fea000383ffff */
[----:B------:R-:W-:Y:S05]  /*a8a0*/  BRA `(.L_x_106) ;  /* 0xffffffbc00e07947 */ /* 0x000fea000383ffff */
.L_x_109:
[----:B-1----:R1:W3:Y:S02]  /*a8b0*/  SYNCS.PHASECHK.TRANS64.TRYWAIT P1, [R101+URZ+0x100], R2 ;  /* 0x00010002650075a7 */ /* 0x0022e400080211ff */
[----:B---3--:R-:W-:Y:S05]  /*a8c0*/  @!P1 NANOSLEEP.SYNCS 0x989680 ;  /* 0x009896800000995d */ /* 0x008fea0003900000 */
[----:B------:R-:W3:Y:S02]  /*a8d0*/  @!P1 SYNCS.PHASECHK.TRANS64 P1, [R101+URZ+0x100], R2 ;  /* 0x00010002650095a7 */ /* 0x000ee400080210ff */
[----:B---3--:R-:W-:Y:S05]  /*a8e0*/  @!P1 BRA `(.L_x_109) ;  /* 0xfffffffc00f09947 */ /* 0x008fea000383ffff */
[----:B------:R-:W-:Y:S05]  /*a8f0*/  BRA `(.L_x_108) ;  /* 0xffffffc0000c7947 */ /* 0x000fea000383ffff */
.L_x_118:
[----:B--2---:R2:W3:Y:S02]  /*a900*/  SYNCS.PHASECHK.TRANS64.TRYWAIT P0, [R3+URZ+0x90], R0 ;  /* 0x00009000030075a7 */ /* 0x0044e400080011ff */
[----:B---3--:R-:W-:Y:S05]  /*a910*/  @!P0 NANOSLEEP.SYNCS 0x989680 ;  /* 0x009896800000895d */ /* 0x008fea0003900000 */
[----:B------:R-:W3:Y:S02]  /*a920*/  @!P0 SYNCS.PHASECHK.TRANS64 P0, [R3+URZ+0x90], R0 ;  /* 0x00009000030085a7 */ /* 0x000ee400080010ff */
[----:B---3--:R-:W-:Y:S05]  /*a930*/  @!P0 BRA `(.L_x_118) ;  /* 0xfffffffc00f08947 */ /* 0x008fea000383ffff */
[----:B------:R-:W-:Y:S05]  /*a940*/  BRA `(.L_x_117) ;  /* 0xffffffc800f07947 */ /* 0x000fea000383ffff */
.L_x_126:
[----:B-1----:R1:W3:Y:S02]  /*a950*/  SYNCS.PHASECHK.TRANS64.TRYWAIT P0, [R109+URZ+0x90], R4 ;  /* 0x000090046d0075a7 */ /* 0x0022e400080011ff */
[----:B---3--:R-:W-:Y:S05]  /*a960*/  @!P0 NANOSLEEP.SYNCS 0x989680 ;  /* 0x009896800000895d */ /* 0x008fea0003900000 */
[----:B------:R-:W3:Y:S02]  /*a970*/  @!P0 SYNCS.PHASECHK.TRANS64 P0, [R109+URZ+0x90], R4 ;  /* 0x000090046d0085a7 */ /* 0x000ee400080010ff */
[----:B---3--:R-:W-:Y:S05]  /*a980*/  @!P0 BRA `(.L_x_126) ;  /* 0xfffffffc00f08947 */ /* 0x008fea000383ffff */
[----:B------:R-:W-:Y:S05]  /*a990*/  BRA `(.L_x_125) ;  /* 0xffffffd400f47947 */ /* 0x000fea000383ffff */
.L_x_134:
[----:B-1----:R1:W3:Y:S02]  /*a9a0*/  SYNCS.PHASECHK.TRANS64.TRYWAIT P0, [R110+URZ+0x90], R3 ;  /* 0x000090036e0075a7 */ /* 0x0022e400080011ff */
[----:B---3--:R-:W-:Y:S05]  /*a9b0*/  @!P0 NANOSLEEP.SYNCS 0x989680 ;  /* 0x009896800000895d */ /* 0x008fea0003900000 */
[----:B------:R-:W3:Y:S02]  /*a9c0*/  @!P0 SYNCS.PHASECHK.TRANS64 P0, [R110+URZ+0x90], R3 ;  /* 0x000090036e0085a7 */ /* 0x000ee400080010ff */
[----:B---3--:R-:W-:Y:S05]  /*a9d0*/  @!P0 BRA `(.L_x_134) ;  /* 0xfffffffc00f08947 */ /* 0x008fea000383ffff */
[----:B------:R-:W-:Y:S05]  /*a9e0*/  BRA `(.L_x_133) ;  /* 0xffffffe000f47947 */ /* 0x000fea000383ffff */
        .weak           $__internal_0_$__cuda_sm10x_tcgen05_guardrail_trap_col_being_dealloced_not_returned_by_alloc
        .type           $__internal_0_$__cuda_sm10x_tcgen05_guardrail_trap_col_being_dealloced_not_returned_by_alloc,@function
        .size           $__internal_0_$__cuda_sm10x_tcgen05_guardrail_trap_col_being_dealloced_not_returned_by_alloc,($__internal_1_$__cuda_sm10x_tcgen05_guardrail_trap_phase_invalid_during_alloc - $__internal_0_$__cuda_sm10x_tcgen05_guardrail_trap_col_being_dealloced_not_returned_by_alloc)
$__internal_0_$__cuda_sm10x_tcgen05_guardrail_trap_col_being_dealloced_not_returned_by_alloc:
[----:B------:R-:W-:Y:S05]  /*a9f0*/  BPT.TRAP 0x1 ;  /* 0x000000040000795c */ /* 0x000fea0000300000 */
[----:B------:R-:W-:-:S04]  /*aa00*/  HFMA2 R3, -RZ, RZ, 0, 0 ;  /* 0x00000000ff037431 */ /* 0x000fc800000001ff */
[----:B------:R-:W-:Y:S05]  /*aa10*/  RET.REL.NODEC R2 `(_ZN7cutlass13device_kernelINS_4gemm6kernel13GemmUniversalIN4cute5tupleIJiiiiEEENS1_10collective13CollectiveMmaINS1_35MainloopSm100TmaUmmaWarpSpecializedILi9ELi2ELi4ENS5_IJNS4_1CILi4EEESB_NSA_ILi1EEEEEEEENS5_IJNSA_ILi64EEENSA_ILi256EEENSA_ILi32EEEEEENS_10bfloat16_tENS5_IJlSC_lEEESJ_SK_NS4_8TiledMMAINS4_8MMA_AtomIJNS4_20SM100_MMA_F16BF16_SSISJ_SJ_fLi64ELi256ELNS4_4UMMA5MajorE0ELSP_0ELNSO_7ScaleInE0ELSQ_0EEEEEENS4_6LayoutINS5_IJSC_SC_SC_EEENS5_IJNSA_ILi0EEESV_SV_EEEEENS5_IJNS4_10UnderscoreESY_SY_EEEEENS4_23SM90_TMA_LOAD_MULTICASTENS4_14ComposedLayoutINS4_7SwizzleILi2ELi4ELi3EEENS4_18smem_ptr_flag_bitsILi16EEENST_INS5_IJNSA_ILi8EEESH_EEENS5_IJSH_SC_EEEEEEEvNS4_8identityES11_S1B_vS1C_EENS_8epilogue10collective18CollectiveEpilogueINS1E_23Sm100TmaWarpSpecializedILi4ELi2ELi32ELb1ELb0EEEJSI_NS5_IJNST_ISF_SC_EES1J_EEESJ_SK_SJ_SK_NS1E_6fusion15FusionCallbacksIS1I_NS1L_17LinearCombinationISJ_fSJ_fLNS_15FloatRoundStyleE2EEESI_S1K_JEEENS4_5SM1004TMEM4LOAD26SM100_TMEM_LOAD_16dp256b8xENS4_13SM90_TMA_LOADENS12_INS13_ILi3ELi4ELi3EEES16_NST_INS5_IJS17_SF_EEENS5_IJSF_SC_EEEEEEENS4_17SM75_U32x4_LDSM_NENS4_14SM90_TMA_STOREES20_NS4_17SM90_U32x4_STSM_NENS4_39AutoVectorizingCopyWithAssumedAlignmentILi128EEEEEEvvEEEEvNT_6ParamsE) ;  /* 0xffffff5402787950 */ /* 0x000fea0003c3ffff */
        .weak           $__internal_1_$__cuda_sm10x_tcgen05_guardrail_trap_phase_invalid_during_alloc
        .type           $__internal_1_$__cuda_sm10x_tcgen05_guardrail_trap_phase_invalid_during_alloc,@function
        .size           $__internal_1_$__cuda_sm10x_tcgen05_guardrail_trap_phase_invalid_during_alloc,($__internal_2_$__cuda_sm10x_tcgen05_guardrail_trap_unallocated_columns_being_dealloced - $__internal_1_$__cuda_sm10x_tcgen05_guardrail_trap_phase_invalid_during_alloc)
$__internal_1_$__cuda_sm10x_tcgen05_guardrail_trap_phase_invalid_during_alloc:
[----:B------:R-:W-:Y:S05]  /*aa20*/  BPT.TRAP 0x1 ;  /* 0x000000040000795c */ /* 0x000fea0000300000 */
[----:B------:R-:W-:-:S04]  /*aa30*/  MOV R5, 0x0 ;  /* 0x0000000000057802 */ /* 0x000fc80000000f00 */
[----:B------:R-:W-:Y:S05]  /*aa40*/  RET.REL.NODEC R4 `(_ZN7cutlass13device_kernelINS_4gemm6kernel13GemmUniversalIN4cute5tupleIJiiiiEEENS1_10collective13CollectiveMmaINS1_35MainloopSm100TmaUmmaWarpSpecializedILi9ELi2ELi4ENS5_IJNS4_1CILi4EEESB_NSA_ILi1EEEEEEEENS5_IJNSA_ILi64EEENSA_ILi256EEENSA_ILi32EEEEEENS_10bfloat16_tENS5_IJlSC_lEEESJ_SK_NS4_8TiledMMAINS4_8MMA_AtomIJNS4_20SM100_MMA_F16BF16_SSISJ_SJ_fLi64ELi256ELNS4_4UMMA5MajorE0ELSP_0ELNSO_7ScaleInE0ELSQ_0EEEEEENS4_6LayoutINS5_IJSC_SC_SC_EEENS5_IJNSA_ILi0EEESV_SV_EEEEENS5_IJNS4_10UnderscoreESY_SY_EEEEENS4_23SM90_TMA_LOAD_MULTICASTENS4_14ComposedLayoutINS4_7SwizzleILi2ELi4ELi3EEENS4_18smem_ptr_flag_bitsILi16EEENST_INS5_IJNSA_ILi8EEESH_EEENS5_IJSH_SC_EEEEEEEvNS4_8identityES11_S1B_vS1C_EENS_8epilogue10collective18CollectiveEpilogueINS1E_23Sm100TmaWarpSpecializedILi4ELi2ELi32ELb1ELb0EEEJSI_NS5_IJNST_ISF_SC_EES1J_EEESJ_SK_SJ_SK_NS1E_6fusion15FusionCallbacksIS1I_NS1L_17LinearCombinationISJ_fSJ_fLNS_15FloatRoundStyleE2EEESI_S1K_JEEENS4_5SM1004TMEM4LOAD26SM100_TMEM_LOAD_16dp256b8xENS4_13SM90_TMA_LOADENS12_INS13_ILi3ELi4ELi3EEES16_NST_INS5_IJS17_SF_EEENS5_IJSF_SC_EEEEEEENS4_17SM75_U32x4_LDSM_NENS4_14SM90_TMA_STOREES20_NS4_17SM90_U32x4_STSM_NENS4_39AutoVectorizingCopyWithAssumedAlignmentILi128EEEEEEvvEEEEvNT_6ParamsE) ;  /* 0xffffff54046c7950 */ /* 0x000fea0003c3ffff */
        .weak           $__internal_2_$__cuda_sm10x_tcgen05_guardrail_trap_unallocated_columns_being_dealloced
        .type           $__internal_2_$__cuda_sm10x_tcgen05_guardrail_trap_unallocated_columns_being_dealloced,@function
        .size           $__internal_2_$__cuda_sm10x_tcgen05_guardrail_trap_unallocated_columns_being_dealloced,(.L_x_199 - $__internal_2_$__cuda_sm10x_tcgen05_guardrail_trap_unallocated_columns_being_dealloced)
$__internal_2_$__cuda_sm10x_tcgen05_guardrail_trap_unallocated_columns_being_dealloced:
[----:B------:R-:W-:Y:S05]  /*aa50*/  BPT.TRAP 0x1 ;  /* 0x000000040000795c */ /* 0x000fea0000300000 */
[----:B------:R-:W-:-:S04]  /*aa60*/  HFMA2 R3, -RZ, RZ, 0, 0 ;  /* 0x00000000ff037431 */ /* 0x000fc800000001ff */
[----:B------:R-:W-:Y:S05]  /*aa70*/  RET.REL.NODEC R2 `(_ZN7cutlass13device_kernelINS_4gemm6kernel13GemmUniversalIN4cute5tupleIJiiiiEEENS1_10collective13CollectiveMmaINS1_35MainloopSm100TmaUmmaWarpSpecializedILi9ELi2ELi4ENS5_IJNS4_1CILi4EEESB_NSA_ILi1EEEEEEEENS5_IJNSA_ILi64EEENSA_ILi256EEENSA_ILi32EEEEEENS_10bfloat16_tENS5_IJlSC_lEEESJ_SK_NS4_8TiledMMAINS4_8MMA_AtomIJNS4_20SM100_MMA_F16BF16_SSISJ_SJ_fLi64ELi256ELNS4_4UMMA5MajorE0ELSP_0ELNSO_7ScaleInE0ELSQ_0EEEEEENS4_6LayoutINS5_IJSC_SC_SC_EEENS5_IJNSA_ILi0EEESV_SV_EEEEENS5_IJNS4_10UnderscoreESY_SY_EEEEENS4_23SM90_TMA_LOAD_MULTICASTENS4_14ComposedLayoutINS4_7SwizzleILi2ELi4ELi3EEENS4_18smem_ptr_flag_bitsILi16EEENST_INS5_IJNSA_ILi8EEESH_EEENS5_IJSH_SC_EEEEEEEvNS4_8identityES11_S1B_vS1C_EENS_8epilogue10collective18CollectiveEpilogueINS1E_23Sm100TmaWarpSpecializedILi4ELi2ELi32ELb1ELb0EEEJSI_NS5_IJNST_ISF_SC_EES1J_EEESJ_SK_SJ_SK_NS1E_6fusion15FusionCallbacksIS1I_NS1L_17LinearCombinationISJ_fSJ_fLNS_15FloatRoundStyleE2EEESI_S1K_JEEENS4_5SM1004TMEM4LOAD26SM100_TMEM_LOAD_16dp256b8xENS4_13SM90_TMA_LOADENS12_INS13_ILi3ELi4ELi3EEES16_NST_INS5_IJS17_SF_EEENS5_IJSF_SC_EEEEEEENS4_17SM75_U32x4_LDSM_NENS4_14SM90_TMA_STOREES20_NS4_17SM90_U32x4_STSM_NENS4_39AutoVectorizingCopyWithAssumedAlignmentILi128EEEEEEvvEEEEvNT_6ParamsE) ;  /* 0xffffff5402607950 */ /* 0x000fea0003c3ffff */
.L_x_198:
[----:B------:R-:W-:-:S00]  /*aa80*/  BRA `(.L_x_198) ;  /* 0xfffffffc00fc7947 */ /* 0x000fc0000383ffff */
[----:B------:R-:W-:-:S00]  /*aa90*/  NOP ;  /* 0x0000000000007918 */ /* 0x000fc00000000000 */
        /* <DEDUP_REMOVED lines=14> */
.L_x_199:


//--------------------- .nv.global.init           --------------------------
	.section	.nv.global.init,"aw",@progbits
.nv.global.init:
	.type		$str$27,@object
	.size		$str$27,($str$28 - $str$27)
$str$27:
        /*0000*/ 	.byte	0x28, 0x61, 0x64, 0x64, 0x72, 0x65, 0x73, 0x73, 0x20, 0x26, 0x20, 0x6d, 0x61, 0x73, 0x6b, 0x29
        /*0010*/ 	.byte	0x20, 0x3d, 0x3d, 0x20, 0x30, 0x00
	.type		$str$28,@object
	.size		$str$28,($str$26 - $str$28)
$str$28:
        /*0016*/ 	.byte	0x2f, 0x74, 0x6d, 0x70, 0x2f, 0x63, 0x75, 0x74, 0x6c, 0x61, 0x73, 0x73, 0x5f, 0x73, 0x77, 0x65
        /*0026*/ 	.byte	0x65, 0x70, 0x5f, 0x73, 0x72, 0x63, 0x2f, 0x69, 0x6e, 0x63, 0x6c, 0x75, 0x64, 0x65, 0x2f, 0x63
        /*0036*/ 	.byte	0x75, 0x74, 0x65, 0x2f, 0x70, 0x6f, 0x69, 0x6e, 0x74, 0x65, 0x72, 0x5f, 0x66, 0x6c, 0x61, 0x67
        /*0046*/ 	.byte	0x67, 0x65, 0x64, 0x2e, 0x68, 0x70, 0x70, 0x00
	.type		$str$26,@object
	.size		$str$26,($str$25 - $str$26)
$str$26:
        /*004e*/ 	.byte	0x2f, 0x74, 0x6d, 0x70, 0x2f, 0x63, 0x75, 0x74, 0x6c, 0x61, 0x73, 0x73, 0x5f, 0x73, 0x77, 0x65
        /*005e*/ 	.byte	0x65, 0x70, 0x5f, 0x73, 0x72, 0x63, 0x2f, 0x69, 0x6e, 0x63, 0x6c, 0x75, 0x64, 0x65, 0x2f, 0x63
        /*006e*/ 	.byte	0x75, 0x74, 0x65, 0x2f, 0x61, 0x74, 0x6f, 0x6d, 0x2f, 0x63, 0x6f, 0x70, 0x79, 0x5f, 0x74, 0x72
        /*007e*/ 	.byte	0x61, 0x69, 0x74, 0x73, 0x5f, 0x73, 0x6d, 0x31, 0x30, 0x30, 0x2e, 0x68, 0x70, 0x70, 0x00
	.type		$str$25,@object
	.size		$str$25,(__unnamed_1 - $str$25)
$str$25:
        /*008d*/ 	.byte	0x28, 0x28, 0x75, 0x69, 0x6e, 0x74, 0x33, 0x32, 0x5f, 0x74, 0x28, 0x74, 0x68, 0x72, 0x65, 0x61
        /*009d*/ 	.byte	0x64, 0x49, 0x64, 0x78, 0x2e, 0x78, 0x29, 0x20, 0x2f, 0x20, 0x33, 0x32, 0x29, 0x20, 0x25, 0x20
        /*00ad*/ 	.byte	0x34, 0x29, 0x20, 0x3d, 0x3d, 0x20, 0x28, 0x28, 0x28, 0x74, 0x6d, 0x65, 0x6d, 0x5f, 0x61, 0x64
        /*00bd*/ 	.byte	0x64, 0x72, 0x20, 0x3e, 0x3e, 0x20, 0x31, 0x36, 0x29, 0x20, 0x2f, 0x20, 0x33, 0x32, 0x29, 0x20
        /*00cd*/ 	.byte	0x25, 0x20, 0x34, 0x29, 0x00
	.type		__unnamed_1,@object
	.size		__unnamed_1,(__unnamed_2 - __unnamed_1)
__unnamed_1:
        /*00d2*/ 	.byte	0x61, 0x75, 0x74, 0x6f, 0x20, 0x63, 0x75, 0x74, 0x65, 0x3a, 0x3a, 0x61, 0x73, 0x5f, 0x70, 0x6f
        /* <DEDUP_REMOVED lines=24> */
        /*0262*/ 	.byte	0x30, 0x39, 0x36, 0x3e, 0x3e, 0x3e, 0x3e, 0x5d, 0x00
	.type		__unnamed_2,@object
	.size		__unnamed_2,(.L_2 - __unnamed_2)
__unnamed_2:
        /* <DEDUP_REMOVED lines=46> */
        /*054b*/ 	.byte	0x75, 0x74, 0x65, 0x3a, 0x3a, 0x43, 0x3c, 0x30, 0x3e, 0x3e, 0x3e, 0x3e, 0x5d, 0x00
.L_2:


//--------------------- .nv.shared._ZN7cutlass13device_kernelINS_4gemm6kernel13GemmUniversalIN4cute5tupleIJiiiiEEENS1_10collective13CollectiveMmaINS1_35MainloopSm100TmaUmmaWarpSpecializedILi9ELi2ELi4ENS5_IJNS4_1CILi4EEESB_NSA_ILi1EEEEEEEENS5_IJNSA_ILi64EEENSA_ILi256EEENSA_ILi32EEEEEENS_10bfloat16_tENS5_IJlSC_lEEESJ_SK_NS4_8TiledMMAINS4_8MMA_AtomIJNS4_20SM100_MMA_F16BF16_SSISJ_SJ_fLi64ELi256ELNS4_4UMMA5MajorE0ELSP_0ELNSO_7ScaleInE0ELSQ_0EEEEEENS4_6LayoutINS5_IJSC_SC_SC_EEENS5_IJNSA_ILi0EEESV_SV_EEEEENS5_IJNS4_10UnderscoreESY_SY_EEEEENS4_23SM90_TMA_LOAD_MULTICASTENS4_14ComposedLayoutINS4_7SwizzleILi2ELi4ELi3EEENS4_18smem_ptr_flag_bitsILi16EEENST_INS5_IJNSA_ILi8EEESH_EEENS5_IJSH_SC_EEEEEEEvNS4_8identityES11_S1B_vS1C_EENS_8epilogue10collective18CollectiveEpilogueINS1E_23Sm100TmaWarpSpecializedILi4ELi2ELi32ELb1ELb0EEEJSI_NS5_IJNST_ISF_SC_EES1J_EEESJ_SK_SJ_SK_NS1E_6fusion15FusionCallbacksIS1I_NS1L_17LinearCombinationISJ_fSJ_fLNS_15FloatRoundStyleE2EEESI_S1K_JEEENS4_5SM1004TMEM4LOAD26SM100_TMEM_LOAD_16dp256b8xENS4_13SM90_TMA_LOADENS12_INS13_ILi3ELi4ELi3EEES16_NST_INS5_IJS17_SF_EEENS5_IJSF_SC_EEEEEEENS4_17SM75_U32x4_LDSM_NENS4_14SM90_TMA_STOREES20_NS4_17SM90_U32x4_STSM_NENS4_39AutoVectorizingCopyWithAssumedAlignmentILi128EEEEEEvvEEEEvNT_6ParamsE --------------------------
	.section	.nv.shared._ZN7cutlass13device_kernelINS_4gemm6kernel13GemmUniversalIN4cute5tupleIJiiiiEEENS1_10collective13CollectiveMmaINS1_35MainloopSm100TmaUmmaWarpSpecializedILi9ELi2ELi4ENS5_IJNS4_1CILi4EEESB_NSA_ILi1EEEEEEEENS5_IJNSA_ILi64EEENSA_ILi256EEENSA_ILi32EEEEEENS_10bfloat16_tENS5_IJlSC_lEEESJ_SK_NS4_8TiledMMAINS4_8MMA_AtomIJNS4_20SM100_MMA_F16BF16_SSISJ_SJ_fLi64ELi256ELNS4_4UMMA5MajorE0ELSP_0ELNSO_7ScaleInE0ELSQ_0EEEEEENS4_6LayoutINS5_IJSC_SC_SC_EEENS5_IJNSA_ILi0EEESV_SV_EEEEENS5_IJNS4_10UnderscoreESY_SY_EEEEENS4_23SM90_TMA_LOAD_MULTICASTENS4_14ComposedLayoutINS4_7SwizzleILi2ELi4ELi3EEENS4_18smem_ptr_flag_bitsILi16EEENST_INS5_IJNSA_ILi8EEESH_EEENS5_IJSH_SC_EEEEEEEvNS4_8identityES11_S1B_vS1C_EENS_8epilogue10collective18CollectiveEpilogueINS1E_23Sm100TmaWarpSpecializedILi4ELi2ELi32ELb1ELb0EEEJSI_NS5_IJNST_ISF_SC_EES1J_EEESJ_SK_SJ_SK_NS1E_6fusion15FusionCallbacksIS1I_NS1L_17LinearCombinationISJ_fSJ_fLNS_15FloatRoundStyleE2EEESI_S1K_JEEENS4_5SM1004TMEM4LOAD26SM100_TMEM_LOAD_16dp256b8xENS4_13SM90_TMA_LOADENS12_INS13_ILi3ELi4ELi3EEES16_NST_INS5_IJS17_SF_EEENS5_IJSF_SC_EEEEEEENS4_17SM75_U32x4_LDSM_NENS4_14SM90_TMA_STOREES20_NS4_17SM90_U32x4_STSM_NENS4_39AutoVectorizingCopyWithAssumedAlignmentILi128EEEEEEvvEEEEvNT_6ParamsE,"aw",@nobits
	.sectionflags	@""
	.align	16
	.zero		1024


//--------------------- .nv.shared.reserved.0     --------------------------
	.section	.nv.shared.reserved.0,"aw",@nobits
	.weak		__nv_reservedSMEM_offset_0_alias
	.size		__nv_reservedSMEM_offset_0_alias, 0, 64
	.other		__nv_reservedSMEM_offset_0_alias,@"STO_CUDA_RESERVED_SHARED STV_DEFAULT"
__nv_reservedSMEM_offset_0_alias:
	.zero		0
.nv.shared.reserved.0:
	.zero		64
	.weak		__nv_reservedSMEM_tcgen05_partition
	.type		__nv_reservedSMEM_tcgen05_partition,@object
	.size		__nv_reservedSMEM_tcgen05_partition,(.L_0 - __nv_reservedSMEM_tcgen05_partition)
__nv_reservedSMEM_tcgen05_partition:
	.zero		32
.L_0:


//--------------------- .nv.global                --------------------------
	.section	.nv.global,"aw",@nobits
.nv.global:
	.type		_ZN40_INTERNAL_696acac7_4_k_cu_f64d452a_193104cute1_E,@object
	.size		_ZN40_INTERNAL_696acac7_4_k_cu_f64d452a_193104cute1_E,(_ZN40_INTERNAL_696acac7_4_k_cu_f64d452a_193104cuda3std3__45__cpo6cbeginE - _ZN40_INTERNAL_696acac7_4_k_cu_f64d452a_193104cute1_E)
_ZN40_INTERNAL_696acac7_4_k_cu_f64d452a_193104cute1_E:
	.zero		1
	.type		_ZN40_INTERNAL_696acac7_4_k_cu_f64d452a_193104cuda3std3__45__cpo6cbeginE,@object
	.size		_ZN40_INTERNAL_696acac7_4_k_cu_f64d452a_193104cuda3std3__45__cpo6cbeginE,(_ZN40_INTERNAL_696acac7_4_k_cu_f64d452a_193104cuda3std3__48in_placeE - _ZN40_INTERNAL_696acac7_4_k_cu_f64d452a_193104cuda3std3__45__cpo6cbeginE)
_ZN40_INTERNAL_696acac7_4_k_cu_f64d452a_193104cuda3std3__45__cpo6cbeginE:
	.zero		1
	.type		_ZN40_INTERNAL_696acac7_4_k_cu_f64d452a_193104cuda3std3__48in_placeE,@object
	.size		_ZN40_INTERNAL_696acac7_4_k_cu_f64d452a_193104cuda3std3__48in_placeE,(_ZN40_INTERNAL_696acac7_4_k_cu_f64d452a_193104cuda3std6ranges3__45__cpo9iter_moveE - _ZN40_INTERNAL_696acac7_4_k_cu_f64d452a_193104cuda3std3__48in_placeE)
_ZN40_INTERNAL_696acac7_4_k_cu_f64d452a_193104cuda3std3__48in_placeE:
	.zero		1
	.type		_ZN40_INTERNAL_696acac7_4_k_cu_f64d452a_193104cuda3std6ranges3__45__cpo9iter_moveE,@object
	.size		_ZN40_INTERNAL_696acac7_4_k_cu_f64d452a_193104cuda3std6ranges3__45__cpo9iter_moveE,(_ZN40_INTERNAL_696acac7_4_k_cu_f64d452a_193104cuda3std3__45__cpo5beginE - _ZN40_INTERNAL_696acac7_4_k_cu_f64d452a_193104cuda3std6ranges3__45__cpo9iter_moveE)
_ZN40_INTERNAL_696acac7_4_k_cu_f64d452a_193104cuda3std6ranges3__45__cpo9iter_moveE:
	.zero		1
	.type		_ZN40_INTERNAL_696acac7_4_k_cu_f64d452a_193104cuda3std3__45__cpo5beginE,@object
	.size		_ZN40_INTERNAL_696acac7_4_k_cu_f64d452a_193104cuda3std3__45__cpo5beginE,(_ZN40_INTERNAL_696acac7_4_k_cu_f64d452a_193104cuda3std3__442_GLOBAL__N__696acac7_4_k_cu_f64d452a_193106ignoreE - _ZN40_INTERNAL_696acac7_4_k_cu_f64d452a_193104cuda3std3__45__cpo5beginE)
_ZN40_INTERNAL_696acac7_4_k_cu_f64d452a_193104cuda3std3__45__cpo5beginE:
	.zero		1
	.type		_ZN40_INTERNAL_696acac7_4_k_cu_f64d452a_193104cuda3std3__442_GLOBAL__N__696acac7_4_k_cu_f64d452a_193106ignoreE,@object
	.size		_ZN40_INTERNAL_696acac7_4_k_cu_f64d452a_193104cuda3std3__442_GLOBAL__N__696acac7_4_k_cu_f64d452a_193106ignoreE,(_ZN40_INTERNAL_696acac7_4_k_cu_f64d452a_193104cute7productE - _ZN40_INTERNAL_696acac7_4_k_cu_f64d452a_193104cuda3std3__442_GLOBAL__N__696acac7_4_k_cu_f64d452a_193106ignoreE)
_ZN40_INTERNAL_696acac7_4_k_cu_f64d452a_193104cuda3std3__442_GLOBAL__N__696acac7_4_k_cu_f64d452a_193106ignoreE:
	.zero		1
	.type		_ZN40_INTERNAL_696acac7_4_k_cu_f64d452a_193104cute7productE,@object
	.size		_ZN40_INTERNAL_696acac7_4_k_cu_f64d452a_193104cute7productE,(_ZN40_INTERNAL_696acac7_4_k_cu_f64d452a_193104cuda3std3__45__cpo3endE - _ZN40_INTERNAL_696acac7_4_k_cu_f64d452a_193104cute7productE)
_ZN40_INTERNAL_696acac7_4_k_cu_f64d452a_193104cute7productE:
	.zero		1
	.type		_ZN40_INTERNAL_696acac7_4_k_cu_f64d452a_193104cuda3std3__45__cpo3endE,@object
	.size		_ZN40_INTERNAL_696acac7_4_k_cu_f64d452a_193104cuda3std3__45__cpo3endE,(_ZN40_INTERNAL_696acac7_4_k_cu_f64d452a_193104cuda3std3__419piecewise_constructE - _ZN40_INTERNAL_696acac7_4_k_cu_f64d452a_193104cuda3std3__45__cpo3endE)
_ZN40_INTERNAL_696acac7_4_k_cu_f64d452a_193104cuda3std3__45__cpo3endE:
	.zero		1
	.type		_ZN40_INTERNAL_696acac7_4_k_cu_f64d452a_193104cuda3std3__419piecewise_constructE,@object
	.size		_ZN40_INTERNAL_696acac7_4_k_cu_f64d452a_193104cuda3std3__419piecewise_constructE,(_ZN40_INTERNAL_696acac7_4_k_cu_f64d452a_193104cuda3std3__45__cpo4cendE - _ZN40_INTERNAL_696acac7_4_k_cu_f64d452a_193104cuda3std3__419piecewise_constructE)
_ZN40_INTERNAL_696acac7_4_k_cu_f64d452a_193104cuda3std3__419piecewise_constructE:
	.zero		1
	.type		_ZN40_INTERNAL_696acac7_4_k_cu_f64d452a_193104cuda3std3__45__cpo4cendE,@object
	.size		_ZN40_INTERNAL_696acac7_4_k_cu_f64d452a_193104cuda3std3__45__cpo4cendE,(_ZN40_INTERNAL_696acac7_4_k_cu_f64d452a_193104cuda3std6ranges3__45__cpo4swapE - _ZN40_INTERNAL_696acac7_4_k_cu_f64d452a_193104cuda3std3__45__cpo4cendE)
_ZN40_INTERNAL_696acac7_4_k_cu_f64d452a_193104cuda3std3__45__cpo4cendE:
	.zero		1
	.type		_ZN40_INTERNAL_696acac7_4_k_cu_f64d452a_193104cuda3std6ranges3__45__cpo4swapE,@object
	.size		_ZN40_INTERNAL_696acac7_4_k_cu_f64d452a_193104cuda3std6ranges3__45__cpo4swapE,(.L_10 - _ZN40_INTERNAL_696acac7_4_k_cu_f64d452a_193104cuda3std6ranges3__45__cpo4swapE)
_ZN40_INTERNAL_696acac7_4_k_cu_f64d452a_193104cuda3std6ranges3__45__cpo4swapE:
	.zero		1
.L_10:


//--------------------- .nv.constant0._ZN7cutlass13device_kernelINS_4gemm6kernel13GemmUniversalIN4cute5tupleIJiiiiEEENS1_10collective13CollectiveMmaINS1_35MainloopSm100TmaUmmaWarpSpecializedILi9ELi2ELi4ENS5_IJNS4_1CILi4EEESB_NSA_ILi1EEEEEEEENS5_IJNSA_ILi64EEENSA_ILi256EEENSA_ILi32EEEEEENS_10bfloat16_tENS5_IJlSC_lEEESJ_SK_NS4_8TiledMMAINS4_8MMA_AtomIJNS4_20SM100_MMA_F16BF16_SSISJ_SJ_fLi64ELi256ELNS4_4UMMA5MajorE0ELSP_0ELNSO_7ScaleInE0ELSQ_0EEEEEENS4_6LayoutINS5_IJSC_SC_SC_EEENS5_IJNSA_ILi0EEESV_SV_EEEEENS5_IJNS4_10UnderscoreESY_SY_EEEEENS4_23SM90_TMA_LOAD_MULTICASTENS4_14ComposedLayoutINS4_7SwizzleILi2ELi4ELi3EEENS4_18smem_ptr_flag_bitsILi16EEENST_INS5_IJNSA_ILi8EEESH_EEENS5_IJSH_SC_EEEEEEEvNS4_8identityES11_S1B_vS1C_EENS_8epilogue10collective18CollectiveEpilogueINS1E_23Sm100TmaWarpSpecializedILi4ELi2ELi32ELb1ELb0EEEJSI_NS5_IJNST_ISF_SC_EES1J_EEESJ_SK_SJ_SK_NS1E_6fusion15FusionCallbacksIS1I_NS1L_17LinearCombinationISJ_fSJ_fLNS_15FloatRoundStyleE2EEESI_S1K_JEEENS4_5SM1004TMEM4LOAD26SM100_TMEM_LOAD_16dp256b8xENS4_13SM90_TMA_LOADENS12_INS13_ILi3ELi4ELi3EEES16_NST_INS5_IJS17_SF_EEENS5_IJSF_SC_EEEEEEENS4_17SM75_U32x4_LDSM_NENS4_14SM90_TMA_STOREES20_NS4_17SM90_U32x4_STSM_NENS4_39AutoVectorizingCopyWithAssumedAlignmentILi128EEEEEEvvEEEEvNT_6ParamsE --------------------------
	.section	.nv.constant0._ZN7cutlass13device_kernelINS_4gemm6kernel13GemmUniversalIN4cute5tupleIJiiiiEEENS1_10collective13CollectiveMmaINS1_35MainloopSm100TmaUmmaWarpSpecializedILi9ELi2ELi4ENS5_IJNS4_1CILi4EEESB_NSA_ILi1EEEEEEEENS5_IJNSA_ILi64EEENSA_ILi256EEENSA_ILi32EEEEEENS_10bfloat16_tENS5_IJlSC_lEEESJ_SK_NS4_8TiledMMAINS4_8MMA_AtomIJNS4_20SM100_MMA_F16BF16_SSISJ_SJ_fLi64ELi256ELNS4_4UMMA5MajorE0ELSP_0ELNSO_7ScaleInE0ELSQ_0EEEEEENS4_6LayoutINS5_IJSC_SC_SC_EEENS5_IJNSA_ILi0EEESV_SV_EEEEENS5_IJNS4_10UnderscoreESY_SY_EEEEENS4_23SM90_TMA_LOAD_MULTICASTENS4_14ComposedLayoutINS4_7SwizzleILi2ELi4ELi3EEENS4_18smem_ptr_flag_bitsILi16EEENST_INS5_IJNSA_ILi8EEESH_EEENS5_IJSH_SC_EEEEEEEvNS4_8identityES11_S1B_vS1C_EENS_8epilogue10collective18CollectiveEpilogueINS1E_23Sm100TmaWarpSpecializedILi4ELi2ELi32ELb1ELb0EEEJSI_NS5_IJNST_ISF_SC_EES1J_EEESJ_SK_SJ_SK_NS1E_6fusion15FusionCallbacksIS1I_NS1L_17LinearCombinationISJ_fSJ_fLNS_15FloatRoundStyleE2EEESI_S1K_JEEENS4_5SM1004TMEM4LOAD26SM100_TMEM_LOAD_16dp256b8xENS4_13SM90_TMA_LOADENS12_INS13_ILi3ELi4ELi3EEES16_NST_INS5_IJS17_SF_EEENS5_IJSF_SC_EEEEEEENS4_17SM75_U32x4_LDSM_NENS4_14SM90_TMA_STOREES20_NS4_17SM90_U32x4_STSM_NENS4_39AutoVectorizingCopyWithAssumedAlignmentILi128EEEEEEvvEEEEvNT_6ParamsE,"a",@progbits
	.sectionflags	@""
	.align	4
.nv.constant0._ZN7cutlass13device_kernelINS_4gemm6kernel13GemmUniversalIN4cute5tupleIJiiiiEEENS1_10collective13CollectiveMmaINS1_35MainloopSm100TmaUmmaWarpSpecializedILi9ELi2ELi4ENS5_IJNS4_1CILi4EEESB_NSA_ILi1EEEEEEEENS5_IJNSA_ILi64EEENSA_ILi256EEENSA_ILi32EEEEEENS_10bfloat16_tENS5_IJlSC_lEEESJ_SK_NS4_8TiledMMAINS4_8MMA_AtomIJNS4_20SM100_MMA_F16BF16_SSISJ_SJ_fLi64ELi256ELNS4_4UMMA5MajorE0ELSP_0ELNSO_7ScaleInE0ELSQ_0EEEEEENS4_6LayoutINS5_IJSC_SC_SC_EEENS5_IJNSA_ILi0EEESV_SV_EEEEENS5_IJNS4_10UnderscoreESY_SY_EEEEENS4_23SM90_TMA_LOAD_MULTICASTENS4_14ComposedLayoutINS4_7SwizzleILi2ELi4ELi3EEENS4_18smem_ptr_flag_bitsILi16EEENST_INS5_IJNSA_ILi8EEESH_EEENS5_IJSH_SC_EEEEEEEvNS4_8identityES11_S1B_vS1C_EENS_8epilogue10collective18CollectiveEpilogueINS1E_23Sm100TmaWarpSpecializedILi4ELi2ELi32ELb1ELb0EEEJSI_NS5_IJNST_ISF_SC_EES1J_EEESJ_SK_SJ_SK_NS1E_6fusion15FusionCallbacksIS1I_NS1L_17LinearCombinationISJ_fSJ_fLNS_15FloatRoundStyleE2EEESI_S1K_JEEENS4_5SM1004TMEM4LOAD26SM100_TMEM_LOAD_16dp256b8xENS4_13SM90_TMA_LOADENS12_INS13_ILi3ELi4ELi3EEES16_NST_INS5_IJS17_SF_EEENS5_IJSF_SC_EEEEEEENS4_17SM75_U32x4_LDSM_NENS4_14SM90_TMA_STOREES20_NS4_17SM90_U32x4_STSM_NENS4_39AutoVectorizingCopyWithAssumedAlignmentILi128EEEEEEvvEEEEvNT_6ParamsE:
	.zero		2944


//--------------------- SYMBOLS --------------------------

	.type		.nv.reservedSmem.offset0,@object
	.size		.nv.reservedSmem.offset0,0x4
	.type		.nv.reservedSmem.cap,@object
	.size		.nv.reservedSmem.cap,0x4
	.type		__assertfail,@function
